//
// Generated by NVIDIA NVVM Compiler
//
// Compiler Build ID: CL-36424714
// Cuda compilation tools, release 13.0, V13.0.88
// Based on NVVM 20.0.0
//

.version 9.0
.target sm_100
.address_size 64

	// .globl	matmult_gpu1_kernel

.visible .entry matmult_gpu1_kernel(
	.param .u32 matmult_gpu1_kernel_param_0,
	.param .u32 matmult_gpu1_kernel_param_1,
	.param .u32 matmult_gpu1_kernel_param_2,
	.param .u64 .ptr .align 1 matmult_gpu1_kernel_param_3,
	.param .u64 .ptr .align 1 matmult_gpu1_kernel_param_4,
	.param .u64 .ptr .align 1 matmult_gpu1_kernel_param_5
)
{
	.reg .pred 	%p<13>;
	.reg .b32 	%r<46>;
	.reg .b64 	%rd<39>;
	.reg .b64 	%fd<68>;

	ld.param.u32 	%r22, [matmult_gpu1_kernel_param_0];
	ld.param.u32 	%r23, [matmult_gpu1_kernel_param_1];
	ld.param.u32 	%r21, [matmult_gpu1_kernel_param_2];
	ld.param.u64 	%rd4, [matmult_gpu1_kernel_param_3];
	ld.param.u64 	%rd5, [matmult_gpu1_kernel_param_4];
	ld.param.u64 	%rd3, [matmult_gpu1_kernel_param_5];
	cvta.to.global.u64 	%rd1, %rd5;
	cvta.to.global.u64 	%rd2, %rd4;
	mov.u32 	%r24, %ctaid.x;
	mov.u32 	%r25, %ntid.x;
	mov.u32 	%r26, %tid.x;
	mad.lo.s32 	%r1, %r24, %r25, %r26;
	mov.u32 	%r27, %ctaid.y;
	mov.u32 	%r28, %ntid.y;
	mov.u32 	%r29, %tid.y;
	mad.lo.s32 	%r30, %r27, %r28, %r29;
	setp.ge.s32 	%p1, %r1, %r22;
	setp.ge.s32 	%p2, %r30, %r23;
	or.pred  	%p3, %p1, %p2;
	@%p3 bra 	$L__BB0_14;
	setp.lt.s32 	%p4, %r21, 1;
	mov.f64 	%fd67, 0d0000000000000000;
	@%p4 bra 	$L__BB0_13;
	mul.lo.s32 	%r3, %r21, %r1;
	and.b32  	%r4, %r21, 7;
	setp.lt.u32 	%p5, %r21, 8;
	mov.f64 	%fd67, 0d0000000000000000;
	mov.b32 	%r44, 0;
	@%p5 bra 	$L__BB0_5;
	and.b32  	%r44, %r21, 2147483640;
	neg.s32 	%r42, %r44;
	shl.b32 	%r7, %r23, 3;
	mov.f64 	%fd67, 0d0000000000000000;
	mul.wide.s32 	%rd10, %r23, 8;
	mov.u32 	%r40, %r3;
	mov.u32 	%r41, %r30;
$L__BB0_4:
	.pragma "nounroll";
	mul.wide.s32 	%rd6, %r40, 8;
	add.s64 	%rd7, %rd2, %rd6;
	ld.global.f64 	%fd17, [%rd7];
	mul.wide.s32 	%rd8, %r41, 8;
	add.s64 	%rd9, %rd1, %rd8;
	ld.global.f64 	%fd18, [%rd9];
	fma.rn.f64 	%fd19, %fd17, %fd18, %fd67;
	ld.global.f64 	%fd20, [%rd7+8];
	add.s64 	%rd11, %rd9, %rd10;
	ld.global.f64 	%fd21, [%rd11];
	fma.rn.f64 	%fd22, %fd20, %fd21, %fd19;
	ld.global.f64 	%fd23, [%rd7+16];
	add.s64 	%rd12, %rd11, %rd10;
	ld.global.f64 	%fd24, [%rd12];
	fma.rn.f64 	%fd25, %fd23, %fd24, %fd22;
	ld.global.f64 	%fd26, [%rd7+24];
	add.s64 	%rd13, %rd12, %rd10;
	ld.global.f64 	%fd27, [%rd13];
	fma.rn.f64 	%fd28, %fd26, %fd27, %fd25;
	ld.global.f64 	%fd29, [%rd7+32];
	add.s64 	%rd14, %rd13, %rd10;
	ld.global.f64 	%fd30, [%rd14];
	fma.rn.f64 	%fd31, %fd29, %fd30, %fd28;
	ld.global.f64 	%fd32, [%rd7+40];
	add.s64 	%rd15, %rd14, %rd10;
	ld.global.f64 	%fd33, [%rd15];
	fma.rn.f64 	%fd34, %fd32, %fd33, %fd31;
	ld.global.f64 	%fd35, [%rd7+48];
	add.s64 	%rd16, %rd15, %rd10;
	ld.global.f64 	%fd36, [%rd16];
	fma.rn.f64 	%fd37, %fd35, %fd36, %fd34;
	ld.global.f64 	%fd38, [%rd7+56];
	add.s64 	%rd17, %rd16, %rd10;
	ld.global.f64 	%fd39, [%rd17];
	fma.rn.f64 	%fd67, %fd38, %fd39, %fd37;
	add.s32 	%r42, %r42, 8;
	add.s32 	%r41, %r41, %r7;
	add.s32 	%r40, %r40, 8;
	setp.ne.s32 	%p6, %r42, 0;
	@%p6 bra 	$L__BB0_4;
$L__BB0_5:
	setp.eq.s32 	%p7, %r4, 0;
	@%p7 bra 	$L__BB0_13;
	and.b32  	%r15, %r21, 3;
	setp.lt.u32 	%p8, %r4, 4;
	@%p8 bra 	$L__BB0_8;
	add.s32 	%r32, %r44, %r3;
	mul.wide.s32 	%rd18, %r32, 8;
	add.s64 	%rd19, %rd2, %rd18;
	ld.global.f64 	%fd41, [%rd19];
	mad.lo.s32 	%r33, %r44, %r23, %r30;
	mul.wide.s32 	%rd20, %r33, 8;
	add.s64 	%rd21, %rd1, %rd20;
	ld.global.f64 	%fd42, [%rd21];
	fma.rn.f64 	%fd43, %fd41, %fd42, %fd67;
	ld.global.f64 	%fd44, [%rd19+8];
	mul.wide.s32 	%rd22, %r23, 8;
	add.s64 	%rd23, %rd21, %rd22;
	ld.global.f64 	%fd45, [%rd23];
	fma.rn.f64 	%fd46, %fd44, %fd45, %fd43;
	ld.global.f64 	%fd47, [%rd19+16];
	add.s64 	%rd24, %rd23, %rd22;
	ld.global.f64 	%fd48, [%rd24];
	fma.rn.f64 	%fd49, %fd47, %fd48, %fd46;
	ld.global.f64 	%fd50, [%rd19+24];
	add.s64 	%rd25, %rd24, %rd22;
	ld.global.f64 	%fd51, [%rd25];
	fma.rn.f64 	%fd67, %fd50, %fd51, %fd49;
	add.s32 	%r44, %r44, 4;
$L__BB0_8:
	setp.eq.s32 	%p9, %r15, 0;
	@%p9 bra 	$L__BB0_13;
	setp.eq.s32 	%p10, %r15, 1;
	@%p10 bra 	$L__BB0_11;
	add.s32 	%r34, %r44, %r3;
	mul.wide.s32 	%rd26, %r34, 8;
	add.s64 	%rd27, %rd2, %rd26;
	ld.global.f64 	%fd53, [%rd27];
	mad.lo.s32 	%r35, %r44, %r23, %r30;
	mul.wide.s32 	%rd28, %r35, 8;
	add.s64 	%rd29, %rd1, %rd28;
	ld.global.f64 	%fd54, [%rd29];
	fma.rn.f64 	%fd55, %fd53, %fd54, %fd67;
	ld.global.f64 	%fd56, [%rd27+8];
	mul.wide.s32 	%rd30, %r23, 8;
	add.s64 	%rd31, %rd29, %rd30;
	ld.global.f64 	%fd57, [%rd31];
	fma.rn.f64 	%fd67, %fd56, %fd57, %fd55;
	add.s32 	%r44, %r44, 2;
$L__BB0_11:
	and.b32  	%r36, %r21, 1;
	setp.eq.b32 	%p11, %r36, 1;
	not.pred 	%p12, %p11;
	@%p12 bra 	$L__BB0_13;
	add.s32 	%r37, %r44, %r3;
	mul.wide.s32 	%rd32, %r37, 8;
	add.s64 	%rd33, %rd2, %rd32;
	ld.global.f64 	%fd58, [%rd33];
	mad.lo.s32 	%r38, %r44, %r23, %r30;
	mul.wide.s32 	%rd34, %r38, 8;
	add.s64 	%rd35, %rd1, %rd34;
	ld.global.f64 	%fd59, [%rd35];
	fma.rn.f64 	%fd67, %fd58, %fd59, %fd67;
$L__BB0_13:
	mad.lo.s32 	%r39, %r23, %r1, %r30;
	cvta.to.global.u64 	%rd36, %rd3;
	mul.wide.s32 	%rd37, %r39, 8;
	add.s64 	%rd38, %rd36, %rd37;
	st.global.f64 	[%rd38], %fd67;
$L__BB0_14:
	ret;

}
	// .globl	matmult_gpu2_kernel
.visible .entry matmult_gpu2_kernel(
	.param .u32 matmult_gpu2_kernel_param_0,
	.param .u32 matmult_gpu2_kernel_param_1,
	.param .u32 matmult_gpu2_kernel_param_2,
	.param .u64 .ptr .align 1 matmult_gpu2_kernel_param_3,
	.param .u64 .ptr .align 1 matmult_gpu2_kernel_param_4,
	.param .u64 .ptr .align 1 matmult_gpu2_kernel_param_5
)
{
	.reg .pred 	%p<13>;
	.reg .b32 	%r<46>;
	.reg .b64 	%rd<39>;
	.reg .b64 	%fd<68>;

	ld.param.u32 	%r22, [matmult_gpu2_kernel_param_0];
	ld.param.u32 	%r23, [matmult_gpu2_kernel_param_1];
	ld.param.u32 	%r21, [matmult_gpu2_kernel_param_2];
	ld.param.u64 	%rd4, [matmult_gpu2_kernel_param_3];
	ld.param.u64 	%rd5, [matmult_gpu2_kernel_param_4];
	ld.param.u64 	%rd3, [matmult_gpu2_kernel_param_5];
	cvta.to.global.u64 	%rd1, %rd5;
	cvta.to.global.u64 	%rd2, %rd4;
	mov.u32 	%r24, %ctaid.x;
	mov.u32 	%r25, %ntid.x;
	mov.u32 	%r26, %tid.x;
	mad.lo.s32 	%r1, %r24, %r25, %r26;
	mov.u32 	%r27, %ctaid.y;
	mov.u32 	%r28, %ntid.y;
	mov.u32 	%r29, %tid.y;
	mad.lo.s32 	%r30, %r27, %r28, %r29;
	setp.ge.s32 	%p1, %r1, %r22;
	setp.ge.s32 	%p2, %r30, %r23;
	or.pred  	%p3, %p1, %p2;
	@%p3 bra 	$L__BB1_14;
	setp.lt.s32 	%p4, %r21, 1;
	mov.f64 	%fd67, 0d0000000000000000;
	@%p4 bra 	$L__BB1_13;
	mul.lo.s32 	%r3, %r21, %r1;
	and.b32  	%r4, %r21, 7;
	setp.lt.u32 	%p5, %r21, 8;
	mov.f64 	%fd67, 0d0000000000000000;
	mov.b32 	%r44, 0;
	@%p5 bra 	$L__BB1_5;
	and.b32  	%r44, %r21, 2147483640;
	neg.s32 	%r42, %r44;
	shl.b32 	%r7, %r23, 3;
	mov.f64 	%fd67, 0d0000000000000000;
	mul.wide.s32 	%rd10, %r23, 8;
	mov.u32 	%r40, %r3;
	mov.u32 	%r41, %r30;
$L__BB1_4:
	.pragma "nounroll";
	mul.wide.s32 	%rd6, %r40, 8;
	add.s64 	%rd7, %rd2, %rd6;
	ld.global.f64 	%fd17, [%rd7];
	mul.wide.s32 	%rd8, %r41, 8;
	add.s64 	%rd9, %rd1, %rd8;
	ld.global.f64 	%fd18, [%rd9];
	fma.rn.f64 	%fd19, %fd17, %fd18, %fd67;
	ld.global.f64 	%fd20, [%rd7+8];
	add.s64 	%rd11, %rd9, %rd10;
	ld.global.f64 	%fd21, [%rd11];
	fma.rn.f64 	%fd22, %fd20, %fd21, %fd19;
	ld.global.f64 	%fd23, [%rd7+16];
	add.s64 	%rd12, %rd11, %rd10;
	ld.global.f64 	%fd24, [%rd12];
	fma.rn.f64 	%fd25, %fd23, %fd24, %fd22;
	ld.global.f64 	%fd26, [%rd7+24];
	add.s64 	%rd13, %rd12, %rd10;
	ld.global.f64 	%fd27, [%rd13];
	fma.rn.f64 	%fd28, %fd26, %fd27, %fd25;
	ld.global.f64 	%fd29, [%rd7+32];
	add.s64 	%rd14, %rd13, %rd10;
	ld.global.f64 	%fd30, [%rd14];
	fma.rn.f64 	%fd31, %fd29, %fd30, %fd28;
	ld.global.f64 	%fd32, [%rd7+40];
	add.s64 	%rd15, %rd14, %rd10;
	ld.global.f64 	%fd33, [%rd15];
	fma.rn.f64 	%fd34, %fd32, %fd33, %fd31;
	ld.global.f64 	%fd35, [%rd7+48];
	add.s64 	%rd16, %rd15, %rd10;
	ld.global.f64 	%fd36, [%rd16];
	fma.rn.f64 	%fd37, %fd35, %fd36, %fd34;
	ld.global.f64 	%fd38, [%rd7+56];
	add.s64 	%rd17, %rd16, %rd10;
	ld.global.f64 	%fd39, [%rd17];
	fma.rn.f64 	%fd67, %fd38, %fd39, %fd37;
	add.s32 	%r42, %r42, 8;
	add.s32 	%r41, %r41, %r7;
	add.s32 	%r40, %r40, 8;
	setp.ne.s32 	%p6, %r42, 0;
	@%p6 bra 	$L__BB1_4;
$L__BB1_5:
	setp.eq.s32 	%p7, %r4, 0;
	@%p7 bra 	$L__BB1_13;
	and.b32  	%r15, %r21, 3;
	setp.lt.u32 	%p8, %r4, 4;
	@%p8 bra 	$L__BB1_8;
	add.s32 	%r32, %r44, %r3;
	mul.wide.s32 	%rd18, %r32, 8;
	add.s64 	%rd19, %rd2, %rd18;
	ld.global.f64 	%fd41, [%rd19];
	mad.lo.s32 	%r33, %r44, %r23, %r30;
	mul.wide.s32 	%rd20, %r33, 8;
	add.s64 	%rd21, %rd1, %rd20;
	ld.global.f64 	%fd42, [%rd21];
	fma.rn.f64 	%fd43, %fd41, %fd42, %fd67;
	ld.global.f64 	%fd44, [%rd19+8];
	mul.wide.s32 	%rd22, %r23, 8;
	add.s64 	%rd23, %rd21, %rd22;
	ld.global.f64 	%fd45, [%rd23];
	fma.rn.f64 	%fd46, %fd44, %fd45, %fd43;
	ld.global.f64 	%fd47, [%rd19+16];
	add.s64 	%rd24, %rd23, %rd22;
	ld.global.f64 	%fd48, [%rd24];
	fma.rn.f64 	%fd49, %fd47, %fd48, %fd46;
	ld.global.f64 	%fd50, [%rd19+24];
	add.s64 	%rd25, %rd24, %rd22;
	ld.global.f64 	%fd51, [%rd25];
	fma.rn.f64 	%fd67, %fd50, %fd51, %fd49;
	add.s32 	%r44, %r44, 4;
$L__BB1_8:
	setp.eq.s32 	%p9, %r15, 0;
	@%p9 bra 	$L__BB1_13;
	setp.eq.s32 	%p10, %r15, 1;
	@%p10 bra 	$L__BB1_11;
	add.s32 	%r34, %r44, %r3;
	mul.wide.s32 	%rd26, %r34, 8;
	add.s64 	%rd27, %rd2, %rd26;
	ld.global.f64 	%fd53, [%rd27];
	mad.lo.s32 	%r35, %r44, %r23, %r30;
	mul.wide.s32 	%rd28, %r35, 8;
	add.s64 	%rd29, %rd1, %rd28;
	ld.global.f64 	%fd54, [%rd29];
	fma.rn.f64 	%fd55, %fd53, %fd54, %fd67;
	ld.global.f64 	%fd56, [%rd27+8];
	mul.wide.s32 	%rd30, %r23, 8;
	add.s64 	%rd31, %rd29, %rd30;
	ld.global.f64 	%fd57, [%rd31];
	fma.rn.f64 	%fd67, %fd56, %fd57, %fd55;
	add.s32 	%r44, %r44, 2;
$L__BB1_11:
	and.b32  	%r36, %r21, 1;
	setp.eq.b32 	%p11, %r36, 1;
	not.pred 	%p12, %p11;
	@%p12 bra 	$L__BB1_13;
	add.s32 	%r37, %r44, %r3;
	mul.wide.s32 	%rd32, %r37, 8;
	add.s64 	%rd33, %rd2, %rd32;
	ld.global.f64 	%fd58, [%rd33];
	mad.lo.s32 	%r38, %r44, %r23, %r30;
	mul.wide.s32 	%rd34, %r38, 8;
	add.s64 	%rd35, %rd1, %rd34;
	ld.global.f64 	%fd59, [%rd35];
	fma.rn.f64 	%fd67, %fd58, %fd59, %fd67;
$L__BB1_13:
	mad.lo.s32 	%r39, %r23, %r1, %r30;
	cvta.to.global.u64 	%rd36, %rd3;
	mul.wide.s32 	%rd37, %r39, 8;
	add.s64 	%rd38, %rd36, %rd37;
	st.global.f64 	[%rd38], %fd67;
$L__BB1_14:
	ret;

}
	// .globl	matmult_gpu3_kernel
.visible .entry matmult_gpu3_kernel(
	.param .u32 matmult_gpu3_kernel_param_0,
	.param .u32 matmult_gpu3_kernel_param_1,
	.param .u32 matmult_gpu3_kernel_param_2,
	.param .u64 .ptr .align 1 matmult_gpu3_kernel_param_3,
	.param .u64 .ptr .align 1 matmult_gpu3_kernel_param_4,
	.param .u64 .ptr .align 1 matmult_gpu3_kernel_param_5,
	.param .u32 matmult_gpu3_kernel_param_6
)
{
	.reg .pred 	%p<34>;
	.reg .b32 	%r<86>;
	.reg .b64 	%rd<54>;
	.reg .b64 	%fd<70>;

	ld.param.u32 	%r35, [matmult_gpu3_kernel_param_0];
	ld.param.u32 	%r36, [matmult_gpu3_kernel_param_1];
	ld.param.u64 	%rd4, [matmult_gpu3_kernel_param_3];
	ld.param.u64 	%rd5, [matmult_gpu3_kernel_param_4];
	ld.param.u64 	%rd6, [matmult_gpu3_kernel_param_5];
	ld.param.u32 	%r38, [matmult_gpu3_kernel_param_6];
	cvta.to.global.u64 	%rd1, %rd5;
	cvta.to.global.u64 	%rd2, %rd4;
	cvta.to.global.u64 	%rd3, %rd6;
	mov.u32 	%r39, %ctaid.x;
	mov.u32 	%r40, %ntid.x;
	mov.u32 	%r41, %tid.x;
	mad.lo.s32 	%r42, %r39, %r40, %r41;
	mul.lo.s32 	%r1, %r38, %r42;
	mov.u32 	%r43, %ctaid.y;
	mov.u32 	%r44, %ntid.y;
	mov.u32 	%r45, %tid.y;
	mad.lo.s32 	%r2, %r43, %r44, %r45;
	setp.lt.s32 	%p1, %r38, 1;
	@%p1 bra 	$L__BB2_33;
	ld.param.u32 	%r68, [matmult_gpu3_kernel_param_2];
	setp.lt.s32 	%p2, %r68, 1;
	@%p2 bra 	$L__BB2_17;
	ld.param.u32 	%r69, [matmult_gpu3_kernel_param_2];
	and.b32  	%r3, %r69, 7;
	mov.f64 	%fd69, 0d0000000000000000;
	mov.b32 	%r75, 0;
	mul.wide.s32 	%rd46, %r36, 8;
$L__BB2_3:
	setp.lt.s32 	%p22, %r2, %r36;
	add.s32 	%r5, %r75, %r1;
	setp.lt.s32 	%p23, %r5, %r35;
	and.pred  	%p24, %p23, %p22;
	@%p24 bra 	$L__BB2_5;
$L__BB2_4:
	add.s32 	%r75, %r75, 1;
	setp.eq.s32 	%p33, %r75, %r38;
	@%p33 bra 	$L__BB2_33;
	bra.uni 	$L__BB2_3;
$L__BB2_5:
	ld.param.u32 	%r70, [matmult_gpu3_kernel_param_2];
	setp.lt.u32 	%p25, %r70, 8;
	mul.lo.s32 	%r14, %r5, %r70;
	mov.b32 	%r80, 0;
	@%p25 bra 	$L__BB2_8;
	ld.param.u32 	%r71, [matmult_gpu3_kernel_param_2];
	and.b32  	%r56, %r71, 2147483640;
	neg.s32 	%r78, %r56;
	mov.u32 	%r76, %r14;
	mov.u32 	%r77, %r2;
$L__BB2_7:
	.pragma "nounroll";
	ld.param.u32 	%r72, [matmult_gpu3_kernel_param_2];
	and.b32  	%r80, %r72, 2147483640;
	mul.wide.s32 	%rd22, %r76, 8;
	add.s64 	%rd23, %rd2, %rd22;
	ld.global.f64 	%fd17, [%rd23];
	mul.wide.s32 	%rd24, %r77, 8;
	add.s64 	%rd25, %rd1, %rd24;
	ld.global.f64 	%fd18, [%rd25];
	fma.rn.f64 	%fd19, %fd17, %fd18, %fd69;
	ld.global.f64 	%fd20, [%rd23+8];
	mul.wide.s32 	%rd26, %r36, 8;
	add.s64 	%rd27, %rd25, %rd26;
	ld.global.f64 	%fd21, [%rd27];
	fma.rn.f64 	%fd22, %fd20, %fd21, %fd19;
	ld.global.f64 	%fd23, [%rd23+16];
	add.s64 	%rd28, %rd27, %rd26;
	ld.global.f64 	%fd24, [%rd28];
	fma.rn.f64 	%fd25, %fd23, %fd24, %fd22;
	ld.global.f64 	%fd26, [%rd23+24];
	add.s64 	%rd29, %rd28, %rd26;
	ld.global.f64 	%fd27, [%rd29];
	fma.rn.f64 	%fd28, %fd26, %fd27, %fd25;
	ld.global.f64 	%fd29, [%rd23+32];
	add.s64 	%rd30, %rd29, %rd26;
	ld.global.f64 	%fd30, [%rd30];
	fma.rn.f64 	%fd31, %fd29, %fd30, %fd28;
	ld.global.f64 	%fd32, [%rd23+40];
	add.s64 	%rd31, %rd30, %rd26;
	ld.global.f64 	%fd33, [%rd31];
	fma.rn.f64 	%fd34, %fd32, %fd33, %fd31;
	ld.global.f64 	%fd35, [%rd23+48];
	add.s64 	%rd32, %rd31, %rd26;
	ld.global.f64 	%fd36, [%rd32];
	fma.rn.f64 	%fd37, %fd35, %fd36, %fd34;
	ld.global.f64 	%fd38, [%rd23+56];
	add.s64 	%rd33, %rd32, %rd26;
	ld.global.f64 	%fd39, [%rd33];
	fma.rn.f64 	%fd69, %fd38, %fd39, %fd37;
	add.s32 	%r78, %r78, 8;
	shl.b32 	%r57, %r36, 3;
	add.s32 	%r77, %r77, %r57;
	add.s32 	%r76, %r76, 8;
	setp.eq.s32 	%p26, %r78, 0;
	@%p26 bra 	$L__BB2_8;
	bra.uni 	$L__BB2_7;
$L__BB2_8:
	setp.eq.s32 	%p27, %r3, 0;
	@%p27 bra 	$L__BB2_16;
	add.s32 	%r58, %r3, -1;
	setp.lt.u32 	%p28, %r58, 3;
	@%p28 bra 	$L__BB2_11;
	add.s32 	%r59, %r80, %r14;
	mul.wide.s32 	%rd34, %r59, 8;
	add.s64 	%rd35, %rd2, %rd34;
	ld.global.f64 	%fd41, [%rd35];
	mad.lo.s32 	%r60, %r80, %r36, %r2;
	mul.wide.s32 	%rd36, %r60, 8;
	add.s64 	%rd37, %rd1, %rd36;
	ld.global.f64 	%fd42, [%rd37];
	fma.rn.f64 	%fd43, %fd41, %fd42, %fd69;
	ld.global.f64 	%fd44, [%rd35+8];
	add.s64 	%rd39, %rd37, %rd46;
	ld.global.f64 	%fd45, [%rd39];
	fma.rn.f64 	%fd46, %fd44, %fd45, %fd43;
	ld.global.f64 	%fd47, [%rd35+16];
	add.s64 	%rd40, %rd39, %rd46;
	ld.global.f64 	%fd48, [%rd40];
	fma.rn.f64 	%fd49, %fd47, %fd48, %fd46;
	ld.global.f64 	%fd50, [%rd35+24];
	add.s64 	%rd41, %rd40, %rd46;
	ld.global.f64 	%fd51, [%rd41];
	fma.rn.f64 	%fd69, %fd50, %fd51, %fd49;
	add.s32 	%r80, %r80, 4;
$L__BB2_11:
	ld.param.u32 	%r73, [matmult_gpu3_kernel_param_2];
	and.b32  	%r61, %r73, 3;
	setp.eq.s32 	%p29, %r61, 0;
	@%p29 bra 	$L__BB2_16;
	setp.eq.s32 	%p30, %r61, 1;
	@%p30 bra 	$L__BB2_14;
	add.s32 	%r62, %r80, %r14;
	mul.wide.s32 	%rd42, %r62, 8;
	add.s64 	%rd43, %rd2, %rd42;
	ld.global.f64 	%fd53, [%rd43];
	mad.lo.s32 	%r63, %r80, %r36, %r2;
	mul.wide.s32 	%rd44, %r63, 8;
	add.s64 	%rd45, %rd1, %rd44;
	ld.global.f64 	%fd54, [%rd45];
	fma.rn.f64 	%fd55, %fd53, %fd54, %fd69;
	ld.global.f64 	%fd56, [%rd43+8];
	add.s64 	%rd47, %rd45, %rd46;
	ld.global.f64 	%fd57, [%rd47];
	fma.rn.f64 	%fd69, %fd56, %fd57, %fd55;
	add.s32 	%r80, %r80, 2;
$L__BB2_14:
	ld.param.u32 	%r74, [matmult_gpu3_kernel_param_2];
	and.b32  	%r64, %r74, 1;
	setp.eq.b32 	%p31, %r64, 1;
	not.pred 	%p32, %p31;
	@%p32 bra 	$L__BB2_16;
	add.s32 	%r65, %r80, %r14;
	mul.wide.s32 	%rd48, %r65, 8;
	add.s64 	%rd49, %rd2, %rd48;
	ld.global.f64 	%fd58, [%rd49];
	mad.lo.s32 	%r66, %r80, %r36, %r2;
	mul.wide.s32 	%rd50, %r66, 8;
	add.s64 	%rd51, %rd1, %rd50;
	ld.global.f64 	%fd59, [%rd51];
	fma.rn.f64 	%fd69, %fd58, %fd59, %fd69;
$L__BB2_16:
	mad.lo.s32 	%r67, %r5, %r36, %r2;
	mul.wide.s32 	%rd52, %r67, 8;
	add.s64 	%rd53, %rd3, %rd52;
	st.global.f64 	[%rd53], %fd69;
	bra.uni 	$L__BB2_4;
$L__BB2_17:
	and.b32  	%r21, %r38, 3;
	setp.lt.u32 	%p3, %r38, 4;
	mov.b32 	%r84, 0;
	@%p3 bra 	$L__BB2_28;
	and.b32  	%r84, %r38, 2147483644;
	mov.b32 	%r82, 0;
$L__BB2_19:
	setp.ge.s32 	%p4, %r2, %r36;
	add.s32 	%r24, %r82, %r1;
	setp.ge.s32 	%p5, %r24, %r35;
	or.pred  	%p6, %p5, %p4;
	@%p6 bra 	$L__BB2_21;
	mad.lo.s32 	%r48, %r24, %r36, %r2;
	mul.wide.s32 	%rd7, %r48, 8;
	add.s64 	%rd8, %rd3, %rd7;
	mov.b64 	%rd9, 0;
	st.global.u64 	[%rd8], %rd9;
$L__BB2_21:
	setp.ge.s32 	%p7, %r2, %r36;
	add.s32 	%r25, %r24, 1;
	setp.ge.s32 	%p8, %r25, %r35;
	or.pred  	%p9, %p8, %p7;
	@%p9 bra 	$L__BB2_23;
	mad.lo.s32 	%r49, %r25, %r36, %r2;
	mul.wide.s32 	%rd10, %r49, 8;
	add.s64 	%rd11, %rd3, %rd10;
	mov.b64 	%rd12, 0;
	st.global.u64 	[%rd11], %rd12;
$L__BB2_23:
	setp.ge.s32 	%p10, %r2, %r36;
	add.s32 	%r26, %r24, 2;
	setp.ge.s32 	%p11, %r26, %r35;
	or.pred  	%p12, %p11, %p10;
	@%p12 bra 	$L__BB2_25;
	mad.lo.s32 	%r50, %r26, %r36, %r2;
	mul.wide.s32 	%rd13, %r50, 8;
	add.s64 	%rd14, %rd3, %rd13;
	mov.b64 	%rd15, 0;
	st.global.u64 	[%rd14], %rd15;
$L__BB2_25:
	setp.ge.s32 	%p13, %r2, %r36;
	add.s32 	%r27, %r24, 3;
	setp.ge.s32 	%p14, %r27, %r35;
	or.pred  	%p15, %p14, %p13;
	@%p15 bra 	$L__BB2_27;
	mad.lo.s32 	%r51, %r27, %r36, %r2;
	mul.wide.s32 	%rd16, %r51, 8;
	add.s64 	%rd17, %rd3, %rd16;
	mov.b64 	%rd18, 0;
	st.global.u64 	[%rd17], %rd18;
$L__BB2_27:
	add.s32 	%r82, %r82, 4;
	setp.ne.s32 	%p16, %r82, %r84;
	@%p16 bra 	$L__BB2_19;
$L__BB2_28:
	setp.eq.s32 	%p17, %r21, 0;
	@%p17 bra 	$L__BB2_33;
	mov.b32 	%r85, 0;
$L__BB2_30:
	.pragma "nounroll";
	setp.ge.s32 	%p18, %r2, %r36;
	add.s32 	%r32, %r84, %r1;
	setp.ge.s32 	%p19, %r32, %r35;
	or.pred  	%p20, %p19, %p18;
	@%p20 bra 	$L__BB2_32;
	mad.lo.s32 	%r53, %r32, %r36, %r2;
	mul.wide.s32 	%rd19, %r53, 8;
	add.s64 	%rd20, %rd3, %rd19;
	mov.b64 	%rd21, 0;
	st.global.u64 	[%rd20], %rd21;
$L__BB2_32:
	add.s32 	%r84, %r84, 1;
	add.s32 	%r85, %r85, 1;
	setp.ne.s32 	%p21, %r85, %r21;
	@%p21 bra 	$L__BB2_30;
$L__BB2_33:
	ret;

}
	// .globl	matmult_gpu4_kernel
.visible .entry matmult_gpu4_kernel(
	.param .u32 matmult_gpu4_kernel_param_0,
	.param .u32 matmult_gpu4_kernel_param_1,
	.param .u32 matmult_gpu4_kernel_param_2,
	.param .u64 .ptr .align 1 matmult_gpu4_kernel_param_3,
	.param .u64 .ptr .align 1 matmult_gpu4_kernel_param_4,
	.param .u64 .ptr .align 1 matmult_gpu4_kernel_param_5,
	.param .u32 matmult_gpu4_kernel_param_6,
	.param .u32 matmult_gpu4_kernel_param_7
)
{
	.reg .pred 	%p<43>;
	.reg .b32 	%r<86>;
	.reg .b64 	%rd<51>;
	.reg .b64 	%fd<72>;

	ld.param.u32 	%r36, [matmult_gpu4_kernel_param_0];
	ld.param.u32 	%r37, [matmult_gpu4_kernel_param_1];
	ld.param.u32 	%r38, [matmult_gpu4_kernel_param_2];
	ld.param.u64 	%rd7, [matmult_gpu4_kernel_param_3];
	ld.param.u64 	%rd8, [matmult_gpu4_kernel_param_4];
	ld.param.u64 	%rd9, [matmult_gpu4_kernel_param_5];
	ld.param.u32 	%r39, [matmult_gpu4_kernel_param_6];
	ld.param.u32 	%r40, [matmult_gpu4_kernel_param_7];
	cvta.to.global.u64 	%rd1, %rd8;
	cvta.to.global.u64 	%rd2, %rd7;
	cvta.to.global.u64 	%rd3, %rd9;
	mov.u32 	%r41, %ctaid.x;
	mov.u32 	%r42, %ntid.x;
	mov.u32 	%r43, %tid.x;
	mad.lo.s32 	%r44, %r41, %r42, %r43;
	mul.lo.s32 	%r1, %r39, %r44;
	mov.u32 	%r45, %ctaid.y;
	mov.u32 	%r46, %ntid.y;
	mov.u32 	%r47, %tid.y;
	mad.lo.s32 	%r48, %r45, %r46, %r47;
	mul.lo.s32 	%r2, %r40, %r48;
	min.s32 	%r49, %r39, %r40;
	setp.lt.s32 	%p1, %r49, 1;
	@%p1 bra 	$L__BB3_24;
	setp.gt.s32 	%p2, %r38, 0;
	@%p2 bra 	$L__BB3_25;
	and.b32  	%r3, %r40, 3;
	and.b32  	%r4, %r40, 2147483644;
	mov.b32 	%r83, 0;
$L__BB3_3:
	setp.lt.u32 	%p3, %r40, 4;
	add.s32 	%r28, %r83, %r1;
	mul.lo.s32 	%r29, %r28, %r37;
	mov.b32 	%r85, 0;
	@%p3 bra 	$L__BB3_14;
	mov.b32 	%r84, 0;
$L__BB3_5:
	setp.ge.s32 	%p4, %r28, %r36;
	add.s32 	%r31, %r84, %r2;
	setp.ge.s32 	%p5, %r31, %r37;
	add.s32 	%r53, %r31, %r29;
	mul.wide.s32 	%rd10, %r53, 8;
	add.s64 	%rd5, %rd3, %rd10;
	or.pred  	%p6, %p4, %p5;
	@%p6 bra 	$L__BB3_7;
	mov.b64 	%rd11, 0;
	st.global.u64 	[%rd5], %rd11;
$L__BB3_7:
	setp.ge.s32 	%p7, %r28, %r36;
	add.s32 	%r54, %r31, 1;
	setp.ge.s32 	%p8, %r54, %r37;
	or.pred  	%p9, %p7, %p8;
	@%p9 bra 	$L__BB3_9;
	mov.b64 	%rd12, 0;
	st.global.u64 	[%rd5+8], %rd12;
$L__BB3_9:
	setp.ge.s32 	%p10, %r28, %r36;
	add.s32 	%r55, %r31, 2;
	setp.ge.s32 	%p11, %r55, %r37;
	or.pred  	%p12, %p10, %p11;
	@%p12 bra 	$L__BB3_11;
	mov.b64 	%rd13, 0;
	st.global.u64 	[%rd5+16], %rd13;
$L__BB3_11:
	setp.ge.s32 	%p13, %r28, %r36;
	add.s32 	%r56, %r31, 3;
	setp.ge.s32 	%p14, %r56, %r37;
	or.pred  	%p15, %p13, %p14;
	@%p15 bra 	$L__BB3_13;
	mov.b64 	%rd14, 0;
	st.global.u64 	[%rd5+24], %rd14;
$L__BB3_13:
	add.s32 	%r84, %r84, 4;
	setp.ne.s32 	%p16, %r84, %r4;
	mov.u32 	%r85, %r4;
	@%p16 bra 	$L__BB3_5;
$L__BB3_14:
	setp.eq.s32 	%p17, %r3, 0;
	@%p17 bra 	$L__BB3_23;
	setp.ge.s32 	%p18, %r28, %r36;
	add.s32 	%r34, %r85, %r2;
	setp.ge.s32 	%p19, %r34, %r37;
	add.s32 	%r58, %r34, %r29;
	mul.wide.s32 	%rd15, %r58, 8;
	add.s64 	%rd6, %rd3, %rd15;
	or.pred  	%p20, %p18, %p19;
	@%p20 bra 	$L__BB3_17;
	mov.b64 	%rd16, 0;
	st.global.u64 	[%rd6], %rd16;
$L__BB3_17:
	setp.eq.s32 	%p21, %r3, 1;
	@%p21 bra 	$L__BB3_23;
	setp.ge.s32 	%p22, %r28, %r36;
	add.s32 	%r59, %r34, 1;
	setp.ge.s32 	%p23, %r59, %r37;
	or.pred  	%p24, %p22, %p23;
	@%p24 bra 	$L__BB3_20;
	mov.b64 	%rd17, 0;
	st.global.u64 	[%rd6+8], %rd17;
$L__BB3_20:
	setp.eq.s32 	%p25, %r3, 2;
	@%p25 bra 	$L__BB3_23;
	setp.ge.s32 	%p26, %r28, %r36;
	add.s32 	%r60, %r34, 2;
	setp.ge.s32 	%p27, %r60, %r37;
	or.pred  	%p28, %p26, %p27;
	@%p28 bra 	$L__BB3_23;
	mov.b64 	%rd18, 0;
	st.global.u64 	[%rd6+16], %rd18;
$L__BB3_23:
	add.s32 	%r83, %r83, 1;
	setp.ne.s32 	%p29, %r83, %r39;
	@%p29 bra 	$L__BB3_3;
$L__BB3_24:
	ret;
$L__BB3_25:
	and.b32  	%r5, %r38, 7;
	and.b32  	%r6, %r38, 2147483640;
	shl.b32 	%r7, %r37, 3;
	add.s64 	%rd4, %rd2, 32;
	mov.f64 	%fd71, 0d0000000000000000;
	mov.b32 	%r75, 0;
	mul.wide.s32 	%rd43, %r37, 8;
$L__BB3_26:
	add.s32 	%r9, %r75, %r1;
	mul.lo.s32 	%r10, %r9, %r38;
	mov.b32 	%r76, 0;
$L__BB3_27:
	setp.lt.s32 	%p30, %r9, %r36;
	add.s32 	%r12, %r76, %r2;
	setp.lt.s32 	%p31, %r12, %r37;
	and.pred  	%p32, %p30, %p31;
	@%p32 bra 	$L__BB3_30;
$L__BB3_28:
	add.s32 	%r76, %r76, 1;
	setp.eq.s32 	%p41, %r76, %r40;
	@%p41 bra 	$L__BB3_29;
	bra.uni 	$L__BB3_27;
$L__BB3_29:
	add.s32 	%r75, %r75, 1;
	setp.eq.s32 	%p42, %r75, %r39;
	@%p42 bra 	$L__BB3_24;
	bra.uni 	$L__BB3_26;
$L__BB3_30:
	setp.lt.u32 	%p33, %r38, 8;
	mov.b32 	%r81, 0;
	@%p33 bra 	$L__BB3_33;
	and.b32  	%r64, %r38, 2147483640;
	neg.s32 	%r79, %r64;
	mov.u32 	%r77, %r10;
	mov.u32 	%r78, %r12;
$L__BB3_32:
	.pragma "nounroll";
	mul.wide.s32 	%rd19, %r77, 8;
	add.s64 	%rd20, %rd4, %rd19;
	ld.global.f64 	%fd18, [%rd20+-32];
	mul.wide.s32 	%rd21, %r78, 8;
	add.s64 	%rd22, %rd1, %rd21;
	ld.global.f64 	%fd19, [%rd22];
	fma.rn.f64 	%fd20, %fd18, %fd19, %fd71;
	ld.global.f64 	%fd21, [%rd20+-24];
	mul.wide.s32 	%rd23, %r37, 8;
	add.s64 	%rd24, %rd22, %rd23;
	ld.global.f64 	%fd22, [%rd24];
	fma.rn.f64 	%fd23, %fd21, %fd22, %fd20;
	ld.global.f64 	%fd24, [%rd20+-16];
	add.s64 	%rd25, %rd24, %rd23;
	ld.global.f64 	%fd25, [%rd25];
	fma.rn.f64 	%fd26, %fd24, %fd25, %fd23;
	ld.global.f64 	%fd27, [%rd20+-8];
	add.s64 	%rd26, %rd25, %rd23;
	ld.global.f64 	%fd28, [%rd26];
	fma.rn.f64 	%fd29, %fd27, %fd28, %fd26;
	ld.global.f64 	%fd30, [%rd20];
	add.s64 	%rd27, %rd26, %rd23;
	ld.global.f64 	%fd31, [%rd27];
	fma.rn.f64 	%fd32, %fd30, %fd31, %fd29;
	ld.global.f64 	%fd33, [%rd20+8];
	add.s64 	%rd28, %rd27, %rd23;
	ld.global.f64 	%fd34, [%rd28];
	fma.rn.f64 	%fd35, %fd33, %fd34, %fd32;
	ld.global.f64 	%fd36, [%rd20+16];
	add.s64 	%rd29, %rd28, %rd23;
	ld.global.f64 	%fd37, [%rd29];
	fma.rn.f64 	%fd38, %fd36, %fd37, %fd35;
	ld.global.f64 	%fd39, [%rd20+24];
	add.s64 	%rd30, %rd29, %rd23;
	ld.global.f64 	%fd40, [%rd30];
	fma.rn.f64 	%fd71, %fd39, %fd40, %fd38;
	add.s32 	%r79, %r79, 8;
	add.s32 	%r78, %r78, %r7;
	add.s32 	%r77, %r77, 8;
	setp.eq.s32 	%p34, %r79, 0;
	mov.u32 	%r81, %r6;
	@%p34 bra 	$L__BB3_33;
	bra.uni 	$L__BB3_32;
$L__BB3_33:
	setp.eq.s32 	%p35, %r5, 0;
	@%p35 bra 	$L__BB3_41;
	add.s32 	%r65, %r5, -1;
	setp.lt.u32 	%p36, %r65, 3;
	@%p36 bra 	$L__BB3_36;
	add.s32 	%r66, %r81, %r10;
	mul.wide.s32 	%rd31, %r66, 8;
	add.s64 	%rd32, %rd2, %rd31;
	ld.global.f64 	%fd42, [%rd32];
	mad.lo.s32 	%r67, %r81, %r37, %r12;
	mul.wide.s32 	%rd33, %r67, 8;
	add.s64 	%rd34, %rd1, %rd33;
	ld.global.f64 	%fd43, [%rd34];
	fma.rn.f64 	%fd44, %fd42, %fd43, %fd71;
	ld.global.f64 	%fd45, [%rd32+8];
	add.s64 	%rd36, %rd34, %rd43;
	ld.global.f64 	%fd46, [%rd36];
	fma.rn.f64 	%fd47, %fd45, %fd46, %fd44;
	ld.global.f64 	%fd48, [%rd32+16];
	add.s64 	%rd37, %rd36, %rd43;
	ld.global.f64 	%fd49, [%rd37];
	fma.rn.f64 	%fd50, %fd48, %fd49, %fd47;
	ld.global.f64 	%fd51, [%rd32+24];
	add.s64 	%rd38, %rd37, %rd43;
	ld.global.f64 	%fd52, [%rd38];
	fma.rn.f64 	%fd71, %fd51, %fd52, %fd50;
	add.s32 	%r81, %r81, 4;
$L__BB3_36:
	and.b32  	%r68, %r38, 3;
	setp.eq.s32 	%p37, %r68, 0;
	@%p37 bra 	$L__BB3_41;
	setp.eq.s32 	%p38, %r68, 1;
	@%p38 bra 	$L__BB3_39;
	add.s32 	%r69, %r81, %r10;
	mul.wide.s32 	%rd39, %r69, 8;
	add.s64 	%rd40, %rd2, %rd39;
	ld.global.f64 	%fd54, [%rd40];
	mad.lo.s32 	%r70, %r81, %r37, %r12;
	mul.wide.s32 	%rd41, %r70, 8;
	add.s64 	%rd42, %rd1, %rd41;
	ld.global.f64 	%fd55, [%rd42];
	fma.rn.f64 	%fd56, %fd54, %fd55, %fd71;
	ld.global.f64 	%fd57, [%rd40+8];
	add.s64 	%rd44, %rd42, %rd43;
	ld.global.f64 	%fd58, [%rd44];
	fma.rn.f64 	%fd71, %fd57, %fd58, %fd56;
	add.s32 	%r81, %r81, 2;
$L__BB3_39:
	and.b32  	%r71, %r38, 1;
	setp.eq.b32 	%p39, %r71, 1;
	not.pred 	%p40, %p39;
	@%p40 bra 	$L__BB3_41;
	add.s32 	%r72, %r81, %r10;
	mul.wide.s32 	%rd45, %r72, 8;
	add.s64 	%rd46, %rd2, %rd45;
	ld.global.f64 	%fd59, [%rd46];
	mad.lo.s32 	%r73, %r81, %r37, %r12;
	mul.wide.s32 	%rd47, %r73, 8;
	add.s64 	%rd48, %rd1, %rd47;
	ld.global.f64 	%fd60, [%rd48];
	fma.rn.f64 	%fd71, %fd59, %fd60, %fd71;
$L__BB3_41:
	mad.lo.s32 	%r74, %r9, %r37, %r12;
	mul.wide.s32 	%rd49, %r74, 8;
	add.s64 	%rd50, %rd3, %rd49;
	st.global.f64 	[%rd50], %fd71;
	bra.uni 	$L__BB3_28;

}
	// .globl	MatMulKernel
.visible .entry MatMulKernel(
	.param .align 8 .b8 MatMulKernel_param_0[16],
	.param .align 8 .b8 MatMulKernel_param_1[16],
	.param .align 8 .b8 MatMulKernel_param_2[16]
)
{
	.reg .pred 	%p<10>;
	.reg .b32 	%r<42>;
	.reg .b32 	%f<68>;
	.reg .b64 	%rd<53>;

	ld.param.u64 	%rd6, [MatMulKernel_param_2+8];
	ld.param.u32 	%r2, [MatMulKernel_param_1];
	ld.param.u32 	%r1, [MatMulKernel_param_0];
	ld.param.u64 	%rd7, [MatMulKernel_param_1+8];
	ld.param.u64 	%rd8, [MatMulKernel_param_0+8];
	ld.param.v2.u32 	{%r20, %r21}, [MatMulKernel_param_2];
	cvta.to.global.u64 	%rd1, %rd8;
	cvta.to.global.u64 	%rd2, %rd7;
	mov.u32 	%r22, %ctaid.y;
	mov.u32 	%r23, %ntid.y;
	mov.u32 	%r24, %tid.y;
	mad.lo.s32 	%r3, %r22, %r23, %r24;
	mov.u32 	%r25, %ctaid.x;
	mov.u32 	%r26, %ntid.x;
	mov.u32 	%r27, %tid.x;
	mad.lo.s32 	%r4, %r25, %r26, %r27;
	setp.lt.s32 	%p1, %r1, 1;
	mov.f32 	%f67, 0f00000000;
	@%p1 bra 	$L__BB4_12;
	mul.lo.s32 	%r5, %r1, %r3;
	and.b32  	%r6, %r1, 7;
	setp.lt.u32 	%p2, %r1, 8;
	mov.b32 	%r40, 0;
	mov.f32 	%f67, 0f00000000;
	@%p2 bra 	$L__BB4_4;
	and.b32  	%r40, %r1, 2147483640;
	neg.s32 	%r38, %r40;
	shl.b32 	%r9, %r2, 3;
	mul.wide.u32 	%rd9, %r5, 4;
	add.s64 	%rd10, %rd9, %rd1;
	add.s64 	%rd52, %rd10, 16;
	mov.f32 	%f67, 0f00000000;
	mul.wide.s32 	%rd13, %r2, 4;
	mov.u32 	%r37, %r4;
$L__BB4_3:
	.pragma "nounroll";
	ld.global.f32 	%f17, [%rd52+-16];
	mul.wide.s32 	%rd11, %r37, 4;
	add.s64 	%rd12, %rd2, %rd11;
	ld.global.f32 	%f18, [%rd12];
	fma.rn.f32 	%f19, %f17, %f18, %f67;
	ld.global.f32 	%f20, [%rd52+-12];
	add.s64 	%rd14, %rd12, %rd13;
	ld.global.f32 	%f21, [%rd14];
	fma.rn.f32 	%f22, %f20, %f21, %f19;
	ld.global.f32 	%f23, [%rd52+-8];
	add.s64 	%rd15, %rd14, %rd13;
	ld.global.f32 	%f24, [%rd15];
	fma.rn.f32 	%f25, %f23, %f24, %f22;
	ld.global.f32 	%f26, [%rd52+-4];
	add.s64 	%rd16, %rd15, %rd13;
	ld.global.f32 	%f27, [%rd16];
	fma.rn.f32 	%f28, %f26, %f27, %f25;
	ld.global.f32 	%f29, [%rd52];
	add.s64 	%rd17, %rd16, %rd13;
	ld.global.f32 	%f30, [%rd17];
	fma.rn.f32 	%f31, %f29, %f30, %f28;
	ld.global.f32 	%f32, [%rd52+4];
	add.s64 	%rd18, %rd17, %rd13;
	ld.global.f32 	%f33, [%rd18];
	fma.rn.f32 	%f34, %f32, %f33, %f31;
	ld.global.f32 	%f35, [%rd52+8];
	add.s64 	%rd19, %rd18, %rd13;
	ld.global.f32 	%f36, [%rd19];
	fma.rn.f32 	%f37, %f35, %f36, %f34;
	ld.global.f32 	%f38, [%rd52+12];
	add.s64 	%rd20, %rd19, %rd13;
	ld.global.f32 	%f39, [%rd20];
	fma.rn.f32 	%f67, %f38, %f39, %f37;
	add.s32 	%r38, %r38, 8;
	add.s32 	%r37, %r37, %r9;
	add.s64 	%rd52, %rd52, 32;
	setp.ne.s32 	%p3, %r38, 0;
	@%p3 bra 	$L__BB4_3;
$L__BB4_4:
	setp.eq.s32 	%p4, %r6, 0;
	@%p4 bra 	$L__BB4_12;
	and.b32  	%r15, %r1, 3;
	setp.lt.u32 	%p5, %r6, 4;
	@%p5 bra 	$L__BB4_7;
	add.s32 	%r29, %r40, %r5;
	mul.wide.u32 	%rd21, %r29, 4;
	add.s64 	%rd22, %rd1, %rd21;
	ld.global.f32 	%f41, [%rd22];
	mad.lo.s32 	%r30, %r40, %r2, %r4;
	mul.wide.s32 	%rd23, %r30, 4;
	add.s64 	%rd24, %rd2, %rd23;
	ld.global.f32 	%f42, [%rd24];
	fma.rn.f32 	%f43, %f41, %f42, %f67;
	cvt.u64.u32 	%rd25, %r5;
	cvt.u64.u32 	%rd26, %r40;
	add.s64 	%rd27, %rd26, %rd25;
	shl.b64 	%rd28, %rd27, 2;
	add.s64 	%rd29, %rd1, %rd28;
	ld.global.f32 	%f44, [%rd29+4];
	mul.wide.s32 	%rd30, %r2, 4;
	add.s64 	%rd31, %rd24, %rd30;
	ld.global.f32 	%f45, [%rd31];
	fma.rn.f32 	%f46, %f44, %f45, %f43;
	ld.global.f32 	%f47, [%rd29+8];
	add.s64 	%rd32, %rd31, %rd30;
	ld.global.f32 	%f48, [%rd32];
	fma.rn.f32 	%f49, %f47, %f48, %f46;
	ld.global.f32 	%f50, [%rd29+12];
	add.s64 	%rd33, %rd32, %rd30;
	ld.global.f32 	%f51, [%rd33];
	fma.rn.f32 	%f67, %f50, %f51, %f49;
	add.s32 	%r40, %r40, 4;
$L__BB4_7:
	setp.eq.s32 	%p6, %r15, 0;
	@%p6 bra 	$L__BB4_12;
	setp.eq.s32 	%p7, %r15, 1;
	@%p7 bra 	$L__BB4_10;
	add.s32 	%r31, %r40, %r5;
	mul.wide.u32 	%rd34, %r31, 4;
	add.s64 	%rd35, %rd1, %rd34;
	ld.global.f32 	%f53, [%rd35];
	mad.lo.s32 	%r32, %r40, %r2, %r4;
	mul.wide.s32 	%rd36, %r32, 4;
	add.s64 	%rd37, %rd2, %rd36;
	ld.global.f32 	%f54, [%rd37];
	fma.rn.f32 	%f55, %f53, %f54, %f67;
	cvt.u64.u32 	%rd38, %r5;
	cvt.u64.u32 	%rd39, %r40;
	add.s64 	%rd40, %rd39, %rd38;
	shl.b64 	%rd41, %rd40, 2;
	add.s64 	%rd42, %rd1, %rd41;
	ld.global.f32 	%f56, [%rd42+4];
	mul.wide.s32 	%rd43, %r2, 4;
	add.s64 	%rd44, %rd37, %rd43;
	ld.global.f32 	%f57, [%rd44];
	fma.rn.f32 	%f67, %f56, %f57, %f55;
	add.s32 	%r40, %r40, 2;
$L__BB4_10:
	and.b32  	%r33, %r1, 1;
	setp.eq.b32 	%p8, %r33, 1;
	not.pred 	%p9, %p8;
	@%p9 bra 	$L__BB4_12;
	add.s32 	%r34, %r40, %r5;
	mul.wide.u32 	%rd45, %r34, 4;
	add.s64 	%rd46, %rd1, %rd45;
	ld.global.f32 	%f58, [%rd46];
	mad.lo.s32 	%r35, %r40, %r2, %r4;
	mul.wide.s32 	%rd47, %r35, 4;
	add.s64 	%rd48, %rd2, %rd47;
	ld.global.f32 	%f59, [%rd48];
	fma.rn.f32 	%f67, %f58, %f59, %f67;
$L__BB4_12:
	cvta.to.global.u64 	%rd49, %rd6;
	mad.lo.s32 	%r36, %r20, %r3, %r4;
	mul.wide.s32 	%rd50, %r36, 4;
	add.s64 	%rd51, %rd49, %rd50;
	st.global.f32 	[%rd51], %f67;
	ret;

}


// ===== COMPILED SASS (sm_100) =====

	.target	sm_100

	.elftype	@"ET_EXEC"


//--------------------- .note.nv.tkinfo           --------------------------
	.section	.note.nv.tkinfo,"",@"SHT_NOTE"
	.sectionflags	@"SHF_NOTE_NV_TKINFO"
	.tkinfo
        /*0018*/ 	.word	0x00000002
        /*0030*/ 	.string	""
        /*0030*/ 	.string	"ptxas"
        /*0030*/ 	.string	"Cuda compilation tools, release 13.0, V13.0.88"
        /*0030*/ 	.string	"Build cuda_13.0.r13.0/compiler.36424714_0"
        /*0030*/ 	.string	"-arch sm_100 -m 64 "



//--------------------- .note.nv.cuinfo           --------------------------
	.section	.note.nv.cuinfo,"",@"SHT_NOTE"
	.sectionflags	@"SHF_NOTE_NV_CUINFO"
        /*0018*/ 	.short	0x0002
        /*001a*/ 	.short	0x0064
        /*001c*/ 	.short	0x0082
	.zero		2


//--------------------- .nv.info                  --------------------------
	.section	.nv.info,"",@"SHT_CUDA_INFO"
	.align	4


	//----- nvinfo : EIATTR_REGCOUNT
	.align		4
        /*0000*/ 	.byte	0x04, 0x2f
        /*0002*/ 	.short	(.L_1 - .L_0)
	.align		4
.L_0:
        /*0004*/ 	.word	index@(matmult_gpu1_kernel)
        /*0008*/ 	.word	0x00000020


	//----- nvinfo : EIATTR_FRAME_SIZE
	.align		4
.L_1:
        /*000c*/ 	.byte	0x04, 0x11
        /*000e*/ 	.short	(.L_3 - .L_2)
	.align		4
.L_2:
        /*0010*/ 	.word	index@(matmult_gpu1_kernel)
        /*0014*/ 	.word	0x00000000


	//----- nvinfo : EIATTR_REGCOUNT
	.align		4
.L_3:
        /*0018*/ 	.byte	0x04, 0x2f
        /*001a*/ 	.short	(.L_5 - .L_4)
	.align		4
.L_4:
        /*001c*/ 	.word	index@(matmult_gpu2_kernel)
        /*0020*/ 	.word	0x00000020


	//----- nvinfo : EIATTR_FRAME_SIZE
	.align		4
.L_5:
        /*0024*/ 	.byte	0x04, 0x11
        /*0026*/ 	.short	(.L_7 - .L_6)
	.align		4
.L_6:
        /*0028*/ 	.word	index@(matmult_gpu2_kernel)
        /*002c*/ 	.word	0x00000000


	//----- nvinfo : EIATTR_REGCOUNT
	.align		4
.L_7:
        /*0030*/ 	.byte	0x04, 0x2f
        /*0032*/ 	.short	(.L_9 - .L_8)
	.align		4
.L_8:
        /*0034*/ 	.word	index@(matmult_gpu3_kernel)
        /*0038*/ 	.word	0x00000020


	//----- nvinfo : EIATTR_FRAME_SIZE
	.align		4
.L_9:
        /*003c*/ 	.byte	0x04, 0x11
        /*003e*/ 	.short	(.L_11 - .L_10)
	.align		4
.L_10:
        /*0040*/ 	.word	index@(matmult_gpu3_kernel)
        /*0044*/ 	.word	0x00000000


	//----- nvinfo : EIATTR_REGCOUNT
	.align		4
.L_11:
        /*0048*/ 	.byte	0x04, 0x2f
        /*004a*/ 	.short	(.L_13 - .L_12)
	.align		4
.L_12:
        /*004c*/ 	.word	index@(matmult_gpu4_kernel)
        /*0050*/ 	.word	0x00000020


	//----- nvinfo : EIATTR_FRAME_SIZE
	.align		4
.L_13:
        /*0054*/ 	.byte	0x04, 0x11
        /*0056*/ 	.short	(.L_15 - .L_14)
	.align		4
.L_14:
        /*0058*/ 	.word	index@(matmult_gpu4_kernel)
        /*005c*/ 	.word	0x00000000


	//----- nvinfo : EIATTR_REGCOUNT
	.align		4
.L_15:
        /*0060*/ 	.byte	0x04, 0x2f
        /*0062*/ 	.short	(.L_17 - .L_16)
	.align		4
.L_16:
        /*0064*/ 	.word	index@(MatMulKernel)
        /*0068*/ 	.word	0x00000020


	//----- nvinfo : EIATTR_FRAME_SIZE
	.align		4
.L_17:
        /*006c*/ 	.byte	0x04, 0x11
        /*006e*/ 	.short	(.L_19 - .L_18)
	.align		4
.L_18:
        /*0070*/ 	.word	index@(MatMulKernel)
        /*0074*/ 	.word	0x00000000


	//----- nvinfo : EIATTR_MIN_STACK_SIZE
	.align		4
.L_19:
        /*0078*/ 	.byte	0x04, 0x12
        /*007a*/ 	.short	(.L_21 - .L_20)
	.align		4
.L_20:
        /*007c*/ 	.word	index@(MatMulKernel)
        /*0080*/ 	.word	0x00000000


	//----- nvinfo : EIATTR_MIN_STACK_SIZE
	.align		4
.L_21:
        /*0084*/ 	.byte	0x04, 0x12
        /*0086*/ 	.short	(.L_23 - .L_22)
	.align		4
.L_22:
        /*0088*/ 	.word	index@(matmult_gpu4_kernel)
        /*008c*/ 	.word	0x00000000


	//----- nvinfo : EIATTR_MIN_STACK_SIZE
	.align		4
.L_23:
        /*0090*/ 	.byte	0x04, 0x12
        /*0092*/ 	.short	(.L_25 - .L_24)
	.align		4
.L_24:
        /*0094*/ 	.word	index@(matmult_gpu3_kernel)
        /*0098*/ 	.word	0x00000000


	//----- nvinfo : EIATTR_MIN_STACK_SIZE
	.align		4
.L_25:
        /*009c*/ 	.byte	0x04, 0x12
        /*009e*/ 	.short	(.L_27 - .L_26)
	.align		4
.L_26:
        /*00a0*/ 	.word	index@(matmult_gpu2_kernel)
        /*00a4*/ 	.word	0x00000000


	//----- nvinfo : EIATTR_MIN_STACK_SIZE
	.align		4
.L_27:
        /*00a8*/ 	.byte	0x04, 0x12
        /*00aa*/ 	.short	(.L_29 - .L_28)
	.align		4
.L_28:
        /*00ac*/ 	.word	index@(matmult_gpu1_kernel)
        /*00b0*/ 	.word	0x00000000
.L_29:


//--------------------- .nv.compat                --------------------------
	.section	.nv.compat,"",@"SHT_CUDA_COMPAT_INFO"
	.align	4
        /*0000*/ 	.byte	0x02, 0x09, 0x00, 0x00, 0x02, 0x02, 0x01, 0x00, 0x02, 0x05, 0x05, 0x00, 0x03, 0x07, 0x01, 0x01
        /*0010*/ 	.byte	0x02, 0x03, 0x00, 0x00, 0x02, 0x06, 0x01, 0x00, 0x04, 0x0b, 0x08, 0x00, 0x01, 0x00, 0x00, 0x00
        /*0020*/ 	.byte	0x00, 0x00, 0x00, 0x00


//--------------------- .nv.info.MatMulKernel     --------------------------
	.section	.nv.info.MatMulKernel,"",@"SHT_CUDA_INFO"
	.sectionflags	@""
	.align	4


	//----- nvinfo : EIATTR_CUDA_API_VERSION
	.align		4
        /*0000*/ 	.byte	0x04, 0x37
        /*0002*/ 	.short	(.L_31 - .L_30)
.L_30:
        /*0004*/ 	.word	0x00000082


	//----- nvinfo : EIATTR_KPARAM_INFO
	.align		4
.L_31:
        /*0008*/ 	.byte	0x04, 0x17
        /*000a*/ 	.short	(.L_33 - .L_32)
.L_32:
        /*000c*/ 	.word	0x00000000
        /*0010*/ 	.short	0x0002
        /*0012*/ 	.short	0x0020
        /*0014*/ 	.byte	0x00, 0xf0, 0x41, 0x00


	//----- nvinfo : EIATTR_KPARAM_INFO
	.align		4
.L_33:
        /*0018*/ 	.byte	0x04, 0x17
        /*001a*/ 	.short	(.L_35 - .L_34)
.L_34:
        /*001c*/ 	.word	0x00000000
        /*0020*/ 	.short	0x0001
        /*0022*/ 	.short	0x0010
        /*0024*/ 	.byte	0x00, 0xf0, 0x41, 0x00


	//----- nvinfo : EIATTR_KPARAM_INFO
	.align		4
.L_35:
        /*0028*/ 	.byte	0x04, 0x17
        /*002a*/ 	.short	(.L_37 - .L_36)
.L_36:
        /*002c*/ 	.word	0x00000000
        /*0030*/ 	.short	0x0000
        /*0032*/ 	.short	0x0000
        /*0034*/ 	.byte	0x00, 0xf0, 0x41, 0x00


	//----- nvinfo : EIATTR_SPARSE_MMA_MASK
	.align		4
.L_37:
        /*0038*/ 	.byte	0x03, 0x50
        /*003a*/ 	.short	0x0000


	//----- nvinfo : EIATTR_MAXREG_COUNT
	.align		4
        /*003c*/ 	.byte	0x03, 0x1b
        /*003e*/ 	.short	0x00ff


	//----- nvinfo : EIATTR_MERCURY_ISA_VERSION
	.align		4
        /*0040*/ 	.byte	0x03, 0x5f
        /*0042*/ 	.short	0x0101


	//----- nvinfo : EIATTR_VRC_CTA_INIT_COUNT
	.align		4
        /*0044*/ 	.byte	0x02, 0x4a
	.zero		1
	.zero		1


	//----- nvinfo : EIATTR_EXIT_INSTR_OFFSETS
	.align		4
        /*0048*/ 	.byte	0x04, 0x1c
        /*004a*/ 	.short	(.L_39 - .L_38)


	//   ....[0]....
.L_38:
        /*004c*/ 	.word	0x00000900


	//----- nvinfo : EIATTR_CBANK_PARAM_SIZE
	.align		4
.L_39:
        /*0050*/ 	.byte	0x03, 0x19
        /*0052*/ 	.short	0x0030


	//----- nvinfo : EIATTR_PARAM_CBANK
	.align		4
        /*0054*/ 	.byte	0x04, 0x0a
        /*0056*/ 	.short	(.L_41 - .L_40)
	.align		4
.L_40:
        /*0058*/ 	.word	index@(.nv.constant0.MatMulKernel)
        /*005c*/ 	.short	0x0380
        /*005e*/ 	.short	0x0030


	//----- nvinfo : EIATTR_SW_WAR
	.align		4
.L_41:
        /*0060*/ 	.byte	0x04, 0x36
        /*0062*/ 	.short	(.L_43 - .L_42)
.L_42:
        /*0064*/ 	.word	0x00000008
.L_43:


//--------------------- .nv.info.matmult_gpu4_kernel --------------------------
	.section	.nv.info.matmult_gpu4_kernel,"",@"SHT_CUDA_INFO"
	.sectionflags	@""
	.align	4


	//----- nvinfo : EIATTR_CUDA_API_VERSION
	.align		4
        /*0000*/ 	.byte	0x04, 0x37
        /*0002*/ 	.short	(.L_45 - .L_44)
.L_44:
        /*0004*/ 	.word	0x00000082


	//----- nvinfo : EIATTR_KPARAM_INFO
	.align		4
.L_45:
        /*0008*/ 	.byte	0x04, 0x17
        /*000a*/ 	.short	(.L_47 - .L_46)
.L_46:
        /*000c*/ 	.word	0x00000000
        /*0010*/ 	.short	0x0007
        /*0012*/ 	.short	0x002c
        /*0014*/ 	.byte	0x00, 0xf0, 0x11, 0x00


	//----- nvinfo : EIATTR_KPARAM_INFO
	.align		4
.L_47:
        /*0018*/ 	.byte	0x04, 0x17
        /*001a*/ 	.short	(.L_49 - .L_48)
.L_48:
        /*001c*/ 	.word	0x00000000
        /*0020*/ 	.short	0x0006
        /*0022*/ 	.short	0x0028
        /*0024*/ 	.byte	0x00, 0xf0, 0x11, 0x00


	//----- nvinfo : EIATTR_KPARAM_INFO
	.align		4
.L_49:
        /*0028*/ 	.byte	0x04, 0x17
        /*002a*/ 	.short	(.L_51 - .L_50)
.L_50:
        /*002c*/ 	.word	0x00000000
        /*0030*/ 	.short	0x0005
        /*0032*/ 	.short	0x0020
        /*0034*/ 	.byte	0x00, 0xf5, 0x21, 0x00


	//----- nvinfo : EIATTR_KPARAM_INFO
	.align		4
.L_51:
        /*0038*/ 	.byte	0x04, 0x17
        /*003a*/ 	.short	(.L_53 - .L_52)
.L_52:
        /*003c*/ 	.word	0x00000000
        /*0040*/ 	.short	0x0004
        /*0042*/ 	.short	0x0018
        /*0044*/ 	.byte	0x00, 0xf5, 0x21, 0x00


	//----- nvinfo : EIATTR_KPARAM_INFO
	.align		4
.L_53:
        /*0048*/ 	.byte	0x04, 0x17
        /*004a*/ 	.short	(.L_55 - .L_54)
.L_54:
        /*004c*/ 	.word	0x00000000
        /*0050*/ 	.short	0x0003
        /*0052*/ 	.short	0x0010
        /*0054*/ 	.byte	0x00, 0xf5, 0x21, 0x00


	//----- nvinfo : EIATTR_KPARAM_INFO
	.align		4
.L_55:
        /*0058*/ 	.byte	0x04, 0x17
        /*005a*/ 	.short	(.L_57 - .L_56)
.L_56:
        /*005c*/ 	.word	0x00000000
        /*0060*/ 	.short	0x0002
        /*0062*/ 	.short	0x0008
        /*0064*/ 	.byte	0x00, 0xf0, 0x11, 0x00


	//----- nvinfo : EIATTR_KPARAM_INFO
	.align		4
.L_57:
        /*0068*/ 	.byte	0x04, 0x17
        /*006a*/ 	.short	(.L_59 - .L_58)
.L_58:
        /*006c*/ 	.word	0x00000000
        /*0070*/ 	.short	0x0001
        /*0072*/ 	.short	0x0004
        /*0074*/ 	.byte	0x00, 0xf0, 0x11, 0x00


	//----- nvinfo : EIATTR_KPARAM_INFO
	.align		4
.L_59:
        /*0078*/ 	.byte	0x04, 0x17
        /*007a*/ 	.short	(.L_61 - .L_60)
.L_60:
        /*007c*/ 	.word	0x00000000
        /*0080*/ 	.short	0x0000
        /*0082*/ 	.short	0x0000
        /*0084*/ 	.byte	0x00, 0xf0, 0x11, 0x00


	//----- nvinfo : EIATTR_SPARSE_MMA_MASK
	.align		4
.L_61:
        /*0088*/ 	.byte	0x03, 0x50
        /*008a*/ 	.short	0x0000


	//----- nvinfo : EIATTR_MAXREG_COUNT
	.align		4
        /*008c*/ 	.byte	0x03, 0x1b
        /*008e*/ 	.short	0x00ff


	//----- nvinfo : EIATTR_MERCURY_ISA_VERSION
	.align		4
        /*0090*/ 	.byte	0x03, 0x5f
        /*0092*/ 	.short	0x0101


	//----- nvinfo : EIATTR_VRC_CTA_INIT_COUNT
	.align		4
        /*0094*/ 	.byte	0x02, 0x4a
	.zero		1
	.zero		1


	//----- nvinfo : EIATTR_EXIT_INSTR_OFFSETS
	.align		4
        /*0098*/ 	.byte	0x04, 0x1c
        /*009a*/ 	.short	(.L_63 - .L_62)


	//   ....[0]....
.L_62:
        /*009c*/ 	.word	0x000000a0


	//   ....[1]....
        /*00a0*/ 	.word	0x000004b0


	//   ....[2]....
        /*00a4*/ 	.word	0x00000d10


	//----- nvinfo : EIATTR_CRS_STACK_SIZE
	.align		4
.L_63:
        /*00a8*/ 	.byte	0x04, 0x1e
        /*00aa*/ 	.short	(.L_65 - .L_64)
.L_64:
        /*00ac*/ 	.word	0x00000000


	//----- nvinfo : EIATTR_CBANK_PARAM_SIZE
	.align		4
.L_65:
        /*00b0*/ 	.byte	0x03, 0x19
        /*00b2*/ 	.short	0x0030


	//----- nvinfo : EIATTR_PARAM_CBANK
	.align		4
        /*00b4*/ 	.byte	0x04, 0x0a
        /*00b6*/ 	.short	(.L_67 - .L_66)
	.align		4
.L_66:
        /*00b8*/ 	.word	index@(.nv.constant0.matmult_gpu4_kernel)
        /*00bc*/ 	.short	0x0380
        /*00be*/ 	.short	0x0030


	//----- nvinfo : EIATTR_SW_WAR
	.align		4
.L_67:
        /*00c0*/ 	.byte	0x04, 0x36
        /*00c2*/ 	.short	(.L_69 - .L_68)
.L_68:
        /*00c4*/ 	.word	0x00000008
.L_69:


//--------------------- .nv.info.matmult_gpu3_kernel --------------------------
	.section	.nv.info.matmult_gpu3_kernel,"",@"SHT_CUDA_INFO"
	.sectionflags	@""
	.align	4


	//----- nvinfo : EIATTR_CUDA_API_VERSION
	.align		4
        /*0000*/ 	.byte	0x04, 0x37
        /*0002*/ 	.short	(.L_71 - .L_70)
.L_70:
        /*0004*/ 	.word	0x00000082


	//----- nvinfo : EIATTR_KPARAM_INFO
	.align		4
.L_71:
        /*0008*/ 	.byte	0x04, 0x17
        /*000a*/ 	.short	(.L_73 - .L_72)
.L_72:
        /*000c*/ 	.word	0x00000000
        /*0010*/ 	.short	0x0006
        /*0012*/ 	.short	0x0028
        /*0014*/ 	.byte	0x00, 0xf0, 0x11, 0x00


	//----- nvinfo : EIATTR_KPARAM_INFO
	.align		4
.L_73:
        /*0018*/ 	.byte	0x04, 0x17
        /*001a*/ 	.short	(.L_75 - .L_74)
.L_74:
        /*001c*/ 	.word	0x00000000
        /*0020*/ 	.short	0x0005
        /*0022*/ 	.short	0x0020
        /*0024*/ 	.byte	0x00, 0xf5, 0x21, 0x00


	//----- nvinfo : EIATTR_KPARAM_INFO
	.align		4
.L_75:
        /*0028*/ 	.byte	0x04, 0x17
        /*002a*/ 	.short	(.L_77 - .L_76)
.L_76:
        /*002c*/ 	.word	0x00000000
        /*0030*/ 	.short	0x0004
        /*0032*/ 	.short	0x0018
        /*0034*/ 	.byte	0x00, 0xf5, 0x21, 0x00


	//----- nvinfo : EIATTR_KPARAM_INFO
	.align		4
.L_77:
        /*0038*/ 	.byte	0x04, 0x17
        /*003a*/ 	.short	(.L_79 - .L_78)
.L_78:
        /*003c*/ 	.word	0x00000000
        /*0040*/ 	.short	0x0003
        /*0042*/ 	.short	0x0010
        /*0044*/ 	.byte	0x00, 0xf5, 0x21, 0x00


	//----- nvinfo : EIATTR_KPARAM_INFO
	.align		4
.L_79:
        /*0048*/ 	.byte	0x04, 0x17
        /*004a*/ 	.short	(.L_81 - .L_80)
.L_80:
        /*004c*/ 	.word	0x00000000
        /*0050*/ 	.short	0x0002
        /*0052*/ 	.short	0x0008
        /*0054*/ 	.byte	0x00, 0xf0, 0x11, 0x00


	//----- nvinfo : EIATTR_KPARAM_INFO
	.align		4
.L_81:
        /*0058*/ 	.byte	0x04, 0x17
        /*005a*/ 	.short	(.L_83 - .L_82)
.L_82:
        /*005c*/ 	.word	0x00000000
        /*0060*/ 	.short	0x0001
        /*0062*/ 	.short	0x0004
        /*0064*/ 	.byte	0x00, 0xf0, 0x11, 0x00


	//----- nvinfo : EIATTR_KPARAM_INFO
	.align		4
.L_83:
        /*0068*/ 	.byte	0x04, 0x17
        /*006a*/ 	.short	(.L_85 - .L_84)
.L_84:
        /*006c*/ 	.word	0x00000000
        /*0070*/ 	.short	0x0000
        /*0072*/ 	.short	0x0000
        /*0074*/ 	.byte	0x00, 0xf0, 0x11, 0x00


	//----- nvinfo : EIATTR_SPARSE_MMA_MASK
	.align		4
.L_85:
        /*0078*/ 	.byte	0x03, 0x50
        /*007a*/ 	.short	0x0000


	//----- nvinfo : EIATTR_MAXREG_COUNT
	.align		4
        /*007c*/ 	.byte	0x03, 0x1b
        /*007e*/ 	.short	0x00ff


	//----- nvinfo : EIATTR_MERCURY_ISA_VERSION
	.align		4
        /*0080*/ 	.byte	0x03, 0x5f
        /*0082*/ 	.short	0x0101


	//----- nvinfo : EIATTR_VRC_CTA_INIT_COUNT
	.align		4
        /*0084*/ 	.byte	0x02, 0x4a
	.zero		1
	.zero		1


	//----- nvinfo : EIATTR_EXIT_INSTR_OFFSETS
	.align		4
        /*0088*/ 	.byte	0x04, 0x1c
        /*008a*/ 	.short	(.L_87 - .L_86)


	//   ....[0]....
.L_86:
        /*008c*/ 	.word	0x00000090


	//   ....[1]....
        /*0090*/ 	.word	0x00000890


	//   ....[2]....
        /*0094*/ 	.word	0x00000b50


	//   ....[3]....
        /*0098*/ 	.word	0x00000c60


	//----- nvinfo : EIATTR_CRS_STACK_SIZE
	.align		4
.L_87:
        /*009c*/ 	.byte	0x04, 0x1e
        /*009e*/ 	.short	(.L_89 - .L_88)
.L_88:
        /*00a0*/ 	.word	0x00000000


	//----- nvinfo : EIATTR_CBANK_PARAM_SIZE
	.align		4
.L_89:
        /*00a4*/ 	.byte	0x03, 0x19
        /*00a6*/ 	.short	0x002c


	//----- nvinfo : EIATTR_PARAM_CBANK
	.align		4
        /*00a8*/ 	.byte	0x04, 0x0a
        /*00aa*/ 	.short	(.L_91 - .L_90)
	.align		4
.L_90:
        /*00ac*/ 	.word	index@(.nv.constant0.matmult_gpu3_kernel)
        /*00b0*/ 	.short	0x0380
        /*00b2*/ 	.short	0x002c


	//----- nvinfo : EIATTR_SW_WAR
	.align		4
.L_91:
        /*00b4*/ 	.byte	0x04, 0x36
        /*00b6*/ 	.short	(.L_93 - .L_92)
.L_92:
        /*00b8*/ 	.word	0x00000008
.L_93:


//--------------------- .nv.info.matmult_gpu2_kernel --------------------------
	.section	.nv.info.matmult_gpu2_kernel,"",@"SHT_CUDA_INFO"
	.sectionflags	@""
	.align	4


	//----- nvinfo : EIATTR_CUDA_API_VERSION
	.align		4
        /*0000*/ 	.byte	0x04, 0x37
        /*0002*/ 	.short	(.L_95 - .L_94)
.L_94:
        /*0004*/ 	.word	0x00000082


	//----- nvinfo : EIATTR_KPARAM_INFO
	.align		4
.L_95:
        /*0008*/ 	.byte	0x04, 0x17
        /*000a*/ 	.short	(.L_97 - .L_96)
.L_96:
        /*000c*/ 	.word	0x00000000
        /*0010*/ 	.short	0x0005
        /*0012*/ 	.short	0x0020
        /*0014*/ 	.byte	0x00, 0xf5, 0x21, 0x00


	//----- nvinfo : EIATTR_KPARAM_INFO
	.align		4
.L_97:
        /*0018*/ 	.byte	0x04, 0x17
        /*001a*/ 	.short	(.L_99 - .L_98)
.L_98:
        /*001c*/ 	.word	0x00000000
        /*0020*/ 	.short	0x0004
        /*0022*/ 	.short	0x0018
        /*0024*/ 	.byte	0x00, 0xf5, 0x21, 0x00


	//----- nvinfo : EIATTR_KPARAM_INFO
	.align		4
.L_99:
        /*0028*/ 	.byte	0x04, 0x17
        /*002a*/ 	.short	(.L_101 - .L_100)
.L_100:
        /*002c*/ 	.word	0x00000000
        /*0030*/ 	.short	0x0003
        /*0032*/ 	.short	0x0010
        /*0034*/ 	.byte	0x00, 0xf5, 0x21, 0x00


	//----- nvinfo : EIATTR_KPARAM_INFO
	.align		4
.L_101:
        /*0038*/ 	.byte	0x04, 0x17
        /*003a*/ 	.short	(.L_103 - .L_102)
.L_102:
        /*003c*/ 	.word	0x00000000
        /*0040*/ 	.short	0x0002
        /*0042*/ 	.short	0x0008
        /*0044*/ 	.byte	0x00, 0xf0, 0x11, 0x00


	//----- nvinfo : EIATTR_KPARAM_INFO
	.align		4
.L_103:
        /*0048*/ 	.byte	0x04, 0x17
        /*004a*/ 	.short	(.L_105 - .L_104)
.L_104:
        /*004c*/ 	.word	0x00000000
        /*0050*/ 	.short	0x0001
        /*0052*/ 	.short	0x0004
        /*0054*/ 	.byte	0x00, 0xf0, 0x11, 0x00


	//----- nvinfo : EIATTR_KPARAM_INFO
	.align		4
.L_105:
        /*0058*/ 	.byte	0x04, 0x17
        /*005a*/ 	.short	(.L_107 - .L_106)
.L_106:
        /*005c*/ 	.word	0x00000000
        /*0060*/ 	.short	0x0000
        /*0062*/ 	.short	0x0000
        /*0064*/ 	.byte	0x00, 0xf0, 0x11, 0x00


	//----- nvinfo : EIATTR_SPARSE_MMA_MASK
	.align		4
.L_107:
        /*0068*/ 	.byte	0x03, 0x50
        /*006a*/ 	.short	0x0000


	//----- nvinfo : EIATTR_MAXREG_COUNT
	.align		4
        /*006c*/ 	.byte	0x03, 0x1b
        /*006e*/ 	.short	0x00ff


	//----- nvinfo : EIATTR_MERCURY_ISA_VERSION
	.align		4
        /*0070*/ 	.byte	0x03, 0x5f
        /*0072*/ 	.short	0x0101


	//----- nvinfo : EIATTR_VRC_CTA_INIT_COUNT
	.align		4
        /*0074*/ 	.byte	0x02, 0x4a
	.zero		1
	.zero		1


	//----- nvinfo : EIATTR_EXIT_INSTR_OFFSETS
	.align		4
        /*0078*/ 	.byte	0x04, 0x1c
        /*007a*/ 	.short	(.L_109 - .L_108)


	//   ....[0]....
.L_108:
        /*007c*/ 	.word	0x000000c0


	//   ....[1]....
        /*0080*/ 	.word	0x00000800


	//----- nvinfo : EIATTR_CBANK_PARAM_SIZE
	.align		4
.L_109:
        /*0084*/ 	.byte	0x03, 0x19
        /*0086*/ 	.short	0x0028


	//----- nvinfo : EIATTR_PARAM_CBANK
	.align		4
        /*0088*/ 	.byte	0x04, 0x0a
        /*008a*/ 	.short	(.L_111 - .L_110)
	.align		4
.L_110:
        /*008c*/ 	.word	index@(.nv.constant0.matmult_gpu2_kernel)
        /*0090*/ 	.short	0x0380
        /*0092*/ 	.short	0x0028


	//----- nvinfo : EIATTR_SW_WAR
	.align		4
.L_111:
        /*0094*/ 	.byte	0x04, 0x36
        /*0096*/ 	.short	(.L_113 - .L_112)
.L_112:
        /*0098*/ 	.word	0x00000008
.L_113:


//--------------------- .nv.info.matmult_gpu1_kernel --------------------------
	.section	.nv.info.matmult_gpu1_kernel,"",@"SHT_CUDA_INFO"
	.sectionflags	@""
	.align	4


	//----- nvinfo : EIATTR_CUDA_API_VERSION
	.align		4
        /*0000*/ 	.byte	0x04, 0x37
        /*0002*/ 	.short	(.L_115 - .L_114)
.L_114:
        /*0004*/ 	.word	0x00000082


	//----- nvinfo : EIATTR_KPARAM_INFO
	.align		4
.L_115:
        /*0008*/ 	.byte	0x04, 0x17
        /*000a*/ 	.short	(.L_117 - .L_116)
.L_116:
        /*000c*/ 	.word	0x00000000
        /*0010*/ 	.short	0x0005
        /*0012*/ 	.short	0x0020
        /*0014*/ 	.byte	0x00, 0xf5, 0x21, 0x00


	//----- nvinfo : EIATTR_KPARAM_INFO
	.align		4
.L_117:
        /*0018*/ 	.byte	0x04, 0x17
        /*001a*/ 	.short	(.L_119 - .L_118)
.L_118:
        /*001c*/ 	.word	0x00000000
        /*0020*/ 	.short	0x0004
        /*0022*/ 	.short	0x0018
        /*0024*/ 	.byte	0x00, 0xf5, 0x21, 0x00


	//----- nvinfo : EIATTR_KPARAM_INFO
	.align		4
.L_119:
        /*0028*/ 	.byte	0x04, 0x17
        /*002a*/ 	.short	(.L_121 - .L_120)
.L_120:
        /*002c*/ 	.word	0x00000000
        /*0030*/ 	.short	0x0003
        /*0032*/ 	.short	0x0010
        /*0034*/ 	.byte	0x00, 0xf5, 0x21, 0x00


	//----- nvinfo : EIATTR_KPARAM_INFO
	.align		4
.L_121:
        /*0038*/ 	.byte	0x04, 0x17
        /*003a*/ 	.short	(.L_123 - .L_122)
.L_122:
        /*003c*/ 	.word	0x00000000
        /*0040*/ 	.short	0x0002
        /*0042*/ 	.short	0x0008
        /*0044*/ 	.byte	0x00, 0xf0, 0x11, 0x00


	//----- nvinfo : EIATTR_KPARAM_INFO
	.align		4
.L_123:
        /*0048*/ 	.byte	0x04, 0x17
        /*004a*/ 	.short	(.L_125 - .L_124)
.L_124:
        /*004c*/ 	.word	0x00000000
        /*0050*/ 	.short	0x0001
        /*0052*/ 	.short	0x0004
        /*0054*/ 	.byte	0x00, 0xf0, 0x11, 0x00


	//----- nvinfo : EIATTR_KPARAM_INFO
	.align		4
.L_125:
        /*0058*/ 	.byte	0x04, 0x17
        /*005a*/ 	.short	(.L_127 - .L_126)
.L_126:
        /*005c*/ 	.word	0x00000000
        /*0060*/ 	.short	0x0000
        /*0062*/ 	.short	0x0000
        /*0064*/ 	.byte	0x00, 0xf0, 0x11, 0x00


	//----- nvinfo : EIATTR_SPARSE_MMA_MASK
	.align		4
.L_127:
        /*0068*/ 	.byte	0x03, 0x50
        /*006a*/ 	.short	0x0000


	//----- nvinfo : EIATTR_MAXREG_COUNT
	.align		4
        /*006c*/ 	.byte	0x03, 0x1b
        /*006e*/ 	.short	0x00ff


	//----- nvinfo : EIATTR_MERCURY_ISA_VERSION
	.align		4
        /*0070*/ 	.byte	0x03, 0x5f
        /*0072*/ 	.short	0x0101


	//----- nvinfo : EIATTR_VRC_CTA_INIT_COUNT
	.align		4
        /*0074*/ 	.byte	0x02, 0x4a
	.zero		1
	.zero		1


	//----- nvinfo : EIATTR_EXIT_INSTR_OFFSETS
	.align		4
        /*0078*/ 	.byte	0x04, 0x1c
        /*007a*/ 	.short	(.L_129 - .L_128)


	//   ....[0]....
.L_128:
        /*007c*/ 	.word	0x000000c0


	//   ....[1]....
        /*0080*/ 	.word	0x00000800


	//----- nvinfo : EIATTR_CBANK_PARAM_SIZE
	.align		4
.L_129:
        /*0084*/ 	.byte	0x03, 0x19
        /*0086*/ 	.short	0x0028


	//----- nvinfo : EIATTR_PARAM_CBANK
	.align		4
        /*0088*/ 	.byte	0x04, 0x0a
        /*008a*/ 	.short	(.L_131 - .L_130)
	.align		4
.L_130:
        /*008c*/ 	.word	index@(.nv.constant0.matmult_gpu1_kernel)
        /*0090*/ 	.short	0x0380
        /*0092*/ 	.short	0x0028


	//----- nvinfo : EIATTR_SW_WAR
	.align		4
.L_131:
        /*0094*/ 	.byte	0x04, 0x36
        /*0096*/ 	.short	(.L_133 - .L_132)
.L_132:
        /*0098*/ 	.word	0x00000008
.L_133:


//--------------------- .nv.callgraph             --------------------------
	.section	.nv.callgraph,"",@"SHT_CUDA_CALLGRAPH"
	.align	4
	.sectionentsize	8
	.align		4
        /*0000*/ 	.word	0x00000000
	.align		4
        /*0004*/ 	.word	0xffffffff
	.align		4
        /*0008*/ 	.word	0x00000000
	.align		4
        /*000c*/ 	.word	0xfffffffe
	.align		4
        /*0010*/ 	.word	0x00000000
	.align		4
        /*0014*/ 	.word	0xfffffffd
	.align		4
        /*0018*/ 	.word	0x00000000
	.align		4
        /*001c*/ 	.word	0xfffffffc


//--------------------- .text.MatMulKernel        --------------------------
	.section	.text.MatMulKernel,"ax",@progbits
	.align	128
        .global         MatMulKernel
        .type           MatMulKernel,@function
        .size           MatMulKernel,(.L_x_42 - MatMulKernel)
        .other          MatMulKernel,@"STO_CUDA_ENTRY STV_DEFAULT"
MatMulKernel:
.text.MatMulKernel:
[----:B------:R-:W-:Y:S01]  /*0000*/  LDC R1, c[0x0][0x37c] ;  /* 0x0000df00ff017b82 */ /* 0x000fe20000000800 */
[----:B------:R-:W0:Y:S01]  /*0010*/  S2R R3, SR_TID.Y ;  /* 0x0000000000037919 */ /* 0x000e220000002200 */
[----:B------:R-:W1:Y:S06]  /*0020*/  LDCU UR5, c[0x0][0x380] ;  /* 0x00007000ff0577ac */ /* 0x000e6c0008000800 */
[----:B------:R-:W0:Y:S01]  /*0030*/  LDC R0, c[0x0][0x364] ;  /* 0x0000d900ff007b82 */ /* 0x000e220000000800 */
[----:B------:R-:W-:Y:S01]  /*0040*/  HFMA2 R17, -RZ, RZ, 0, 0 ;  /* 0x00000000ff117431 */ /* 0x000fe200000001ff */
[----:B------:R-:W2:Y:S01]  /*0050*/  S2R R2, SR_TID.X ;  /* 0x0000000000027919 */ /* 0x000ea20000002100 */
[----:B------:R-:W3:Y:S05]  /*0060*/  LDCU.64 UR8, c[0x0][0x358] ;  /* 0x00006b00ff0877ac */ /* 0x000eea0008000a00 */
[----:B------:R-:W0:Y:S08]  /*0070*/  S2UR UR4, SR_CTAID.Y ;  /* 0x00000000000479c3 */ /* 0x000e300000002600 */
[----:B------:R-:W2:Y:S01]  /*0080*/  S2UR UR6, SR_CTAID.X ;  /* 0x00000000000679c3 */ /* 0x000ea20000002500 */
[----:B-1----:R-:W-:-:S07]  /*0090*/  UISETP.GE.AND UP0, UPT, UR5, 0x1, UPT ;  /* 0x000000010500788c */ /* 0x002fce000bf06270 */
[----:B------:R-:W2:Y:S01]  /*00a0*/  LDC R15, c[0x0][0x360] ;  /* 0x0000d800ff0f7b82 */ /* 0x000ea20000000800 */
[----:B0-----:R-:W-:Y:S02]  /*00b0*/  IMAD R0, R0, UR4, R3 ;  /* 0x0000000400007c24 */ /* 0x001fe4000f8e0203 */
[----:B--2---:R-:W-:Y:S01]  /*00c0*/  IMAD R15, R15, UR6, R2 ;  /* 0x000000060f0f7c24 */ /* 0x004fe2000f8e0202 */
[----:B---3--:R-:W-:Y:S06]  /*00d0*/  BRA.U !UP0, `(.L_x_0) ;  /* 0x0000000508f47547 */ /* 0x008fec000b800000 */
[----:B------:R-:W-:Y:S02]  /*00e0*/  UISETP.GE.U32.AND UP1, UPT, UR5, 0x8, UPT ;  /* 0x000000080500788c */ /* 0x000fe4000bf26070 */
[----:B------:R-:W-:Y:S01]  /*00f0*/  IMAD R14, R0, UR5, RZ ;  /* 0x00000005000e7c24 */ /* 0x000fe2000f8e02ff */
[----:B------:R-:W-:Y:S01]  /*0100*/  ULOP3.LUT UR6, UR5, 0x7, URZ, 0xc0, !UPT ;  /* 0x0000000705067892 */ /* 0x000fe2000f8ec0ff */
[----:B------:R-:W-:Y:S01]  /*0110*/  MOV R17, RZ ;  /* 0x000000ff00117202 */ /* 0x000fe20000000f00 */
[----:B------:R-:W-:Y:S02]  /*0120*/  UMOV UR4, URZ ;  /* 0x000000ff00047c82 */ /* 0x000fe40008000000 */
[----:B------:R-:W-:Y:S02]  /*0130*/  UISETP.NE.AND UP0, UPT, UR6, URZ, UPT ;  /* 0x000000ff0600728c */ /* 0x000fe4000bf05270 */
[----:B------:R-:W-:Y:S09]  /*0140*/  BRA.U !UP1, `(.L_x_1) ;  /* 0x0000000109c47547 */ /* 0x000ff2000b800000 */
[----:B------:R-:W0:Y:S01]  /*0150*/  LDC.64 R2, c[0x0][0x388] ;  /* 0x0000e200ff027b82 */ /* 0x000e220000000a00 */
[----:B------:R-:W-:Y:S01]  /*0160*/  ULOP3.LUT UR4, UR5, 0x7ffffff8, URZ, 0xc0, !UPT ;  /* 0x7ffffff805047892 */ /* 0x000fe2000f8ec0ff */
[----:B------:R-:W-:Y:S02]  /*0170*/  MOV R17, RZ ;  /* 0x000000ff00117202 */ /* 0x000fe40000000f00 */
[----:B------:R-:W-:Y:S01]  /*0180*/  MOV R16, R15 ;  /* 0x0000000f00107202 */ /* 0x000fe20000000f00 */
[----:B------:R-:W-:Y:S01]  /*0190*/  UIADD3 UR7, UPT, UPT, -UR4, URZ, URZ ;  /* 0x000000ff04077290 */ /* 0x000fe2000fffe1ff */
[----:B0-----:R-:W-:-:S03]  /*01a0*/  IMAD.WIDE.U32 R2, R14, 0x4, R2 ;  /* 0x000000040e027825 */ /* 0x001fc600078e0002 */
[----:B------:R-:W-:-:S04]  /*01b0*/  IADD3 R4, P0, PT, R2, 0x10, RZ ;  /* 0x0000001002047810 */ /* 0x000fc80007f1e0ff */
[----:B------:R-:W-:-:S09]  /*01c0*/  IADD3.X R3, PT, PT, RZ, R3, RZ, P0, !PT ;  /* 0x00000003ff037210 */ /* 0x000fd200007fe4ff */
.L_x_2:
[----:B------:R-:W0:Y:S01]  /*01d0*/  LDC.64 R10, c[0x0][0x398] ;  /* 0x0000e600ff0a7b82 */ /* 0x000e220000000a00 */
[----:B------:R-:W-:-:S05]  /*01e0*/  MOV R2, R4 ;  /* 0x0000000400027202 */ /* 0x000fca0000000f00 */
[----:B------:R-:W2:Y:S02]  /*01f0*/  LDG.E R18, desc[UR8][R2.64+-0x10] ;  /* 0xfffff00802127981 */ /* 0x000ea4000c1e1900 */
[----:B------:R-:W1:Y:S02]  /*0200*/  LDC R19, c[0x0][0x390] ;  /* 0x0000e400ff137b82 */ /* 0x000e640000000800 */
[----:B------:R-:W3:Y:S04]  /*0210*/  LDG.E R22, desc[UR8][R2.64+-0xc] ;  /* 0xfffff40802167981 */ /* 0x000ee8000c1e1900 */
[----:B------:R-:W4:Y:S04]  /*0220*/  LDG.E R23, desc[UR8][R2.64+-0x8] ;  /* 0xfffff80802177981 */ /* 0x000f28000c1e1900 */
[----:B------:R-:W5:Y:S04]  /*0230*/  LDG.E R25, desc[UR8][R2.64+-0x4] ;  /* 0xfffffc0802197981 */ /* 0x000f68000c1e1900 */
[----:B------:R-:W5:Y:S01]  /*0240*/  LDG.E R26, desc[UR8][R2.64] ;  /* 0x00000008021a7981 */ /* 0x000f62000c1e1900 */
[----:B0-----:R-:W-:-:S05]  /*0250*/  IMAD.WIDE R10, R16, 0x4, R10 ;  /* 0x00000004100a7825 */ /* 0x001fca00078e020a */
[----:B------:R0:W2:Y:S01]  /*0260*/  LDG.E R20, desc[UR8][R10.64] ;  /* 0x000000080a147981 */ /* 0x0000a2000c1e1900 */
[----:B-1----:R-:W-:-:S05]  /*0270*/  IMAD.WIDE R28, R19, 0x4, R10 ;  /* 0x00000004131c7825 */ /* 0x002fca00078e020a */
[----:B------:R-:W3:Y:S01]  /*0280*/  LDG.E R21, desc[UR8][R28.64] ;  /* 0x000000081c157981 */ /* 0x000ee2000c1e1900 */
[----:B------:R-:W-:-:S05]  /*0290*/  IMAD.WIDE R12, R19, 0x4, R28 ;  /* 0x00000004130c7825 */ /* 0x000fca00078e021c */
[----:B------:R1:W4:Y:S01]  /*02a0*/  LDG.E R24, desc[UR8][R12.64] ;  /* 0x000000080c187981 */ /* 0x000322000c1e1900 */
[----:B------:R-:W-:-:S03]  /*02b0*/  IMAD.WIDE R8, R19, 0x4, R12 ;  /* 0x0000000413087825 */ /* 0x000fc600078e020c */
[----:B------:R-:W5:Y:S01]  /*02c0*/  LDG.E R28, desc[UR8][R2.64+0x4] ;  /* 0x00000408021c7981 */ /* 0x000f62000c1e1900 */
[----:B------:R-:W-:-:S03]  /*02d0*/  IMAD.WIDE R4, R19, 0x4, R8 ;  /* 0x0000000413047825 */ /* 0x000fc600078e0208 */
[----:B------:R-:W5:Y:S04]  /*02e0*/  LDG.E R29, desc[UR8][R2.64+0x8] ;  /* 0x00000808021d7981 */ /* 0x000f68000c1e1900 */
[----:B------:R-:W5:Y:S01]  /*02f0*/  LDG.E R8, desc[UR8][R8.64] ;  /* 0x0000000808087981 */ /* 0x000f62000c1e1900 */
[----:B------:R-:W-:-:S03]  /*0300*/  IMAD.WIDE R6, R19, 0x4, R4 ;  /* 0x0000000413067825 */ /* 0x000fc600078e0204 */
[----:B------:R1:W5:Y:S01]  /*0310*/  LDG.E R5, desc[UR8][R4.64] ;  /* 0x0000000804057981 */ /* 0x000362000c1e1900 */
[----:B0-----:R-:W-:-:S03]  /*0320*/  IMAD.WIDE R10, R19, 0x4, R6 ;  /* 0x00000004130a7825 */ /* 0x001fc600078e0206 */
[----:B------:R-:W5:Y:S01]  /*0330*/  LDG.E R7, desc[UR8][R6.64] ;  /* 0x0000000806077981 */ /* 0x000f62000c1e1900 */
[----:B-1----:R-:W-:-:S03]  /*0340*/  IMAD.WIDE R12, R19, 0x4, R10 ;  /* 0x00000004130c7825 */ /* 0x002fc600078e020a */
[----:B------:R-:W5:Y:S04]  /*0350*/  LDG.E R27, desc[UR8][R10.64] ;  /* 0x000000080a1b7981 */ /* 0x000f68000c1e1900 */
[----:B------:R0:W5:Y:S04]  /*0360*/  LDG.E R9, desc[UR8][R2.64+0xc] ;  /* 0x00000c0802097981 */ /* 0x000168000c1e1900 */
[----:B------:R-:W5:Y:S01]  /*0370*/  LDG.E R12, desc[UR8][R12.64] ;  /* 0x000000080c0c7981 */ /* 0x000f62000c1e1900 */
[----:B------:R-:W-:-:S04]  /*0380*/  UIADD3 UR7, UPT, UPT, UR7, 0x8, URZ ;  /* 0x0000000807077890 */ /* 0x000fc8000fffe0ff */
[----:B------:R-:W-:Y:S01]  /*0390*/  UISETP.NE.AND UP1, UPT, UR7, URZ, UPT ;  /* 0x000000ff0700728c */ /* 0x000fe2000bf25270 */
[----:B------:R-:W-:Y:S02]  /*03a0*/  IADD3 R4, P0, PT, R2, 0x20, RZ ;  /* 0x0000002002047810 */ /* 0x000fe40007f1e0ff */
[----:B------:R-:W-:Y:S02]  /*03b0*/  LEA R16, R19, R16, 0x3 ;  /* 0x0000001013107211 */ /* 0x000fe400078e18ff */
[----:B0-----:R-:W-:Y:S01]  /*03c0*/  IADD3.X R3, PT, PT, RZ, R3, RZ, P0, !PT ;  /* 0x00000003ff037210 */ /* 0x001fe200007fe4ff */
[----:B--2---:R-:W-:-:S04]  /*03d0*/  FFMA R17, R18, R20, R17 ;  /* 0x0000001412117223 */ /* 0x004fc80000000011 */
[----:B---3--:R-:W-:-:S04]  /*03e0*/  FFMA R22, R22, R21, R17 ;  /* 0x0000001516167223 */ /* 0x008fc80000000011 */
[----:B----4-:R-:W-:-:S04]  /*03f0*/  FFMA R22, R23, R24, R22 ;  /* 0x0000001817167223 */ /* 0x010fc80000000016 */
[----:B-----5:R-:W-:-:S04]  /*0400*/  FFMA R25, R25, R8, R22 ;  /* 0x0000000819197223 */ /* 0x020fc80000000016 */
[----:B------:R-:W-:-:S04]  /*0410*/  FFMA R5, R26, R5, R25 ;  /* 0x000000051a057223 */ /* 0x000fc80000000019 */
[----:B------:R-:W-:-:S04]  /*0420*/  FFMA R28, R28, R7, R5 ;  /* 0x000000071c1c7223 */ /* 0x000fc80000000005 */
[----:B------:R-:W-:-:S04]  /*0430*/  FFMA R28, R29, R27, R28 ;  /* 0x0000001b1d1c7223 */ /* 0x000fc8000000001c */
[----:B------:R-:W-:Y:S01]  /*0440*/  FFMA R17, R9, R12, R28 ;  /* 0x0000000c09117223 */ /* 0x000fe2000000001c */
[----:B------:R-:W-:Y:S06]  /*0450*/  BRA.U UP1, `(.L_x_2) ;  /* 0xfffffffd015c7547 */ /* 0x000fec000b83ffff */
.L_x_1:
[----:B------:R-:W-:Y:S05]  /*0460*/  BRA.U !UP0, `(.L_x_0) ;  /* 0x0000000508107547 */ /* 0x000fea000b800000 */
[----:B------:R-:W-:Y:S02]  /*0470*/  UISETP.GE.U32.AND UP0, UPT, UR6, 0x4, UPT ;  /* 0x000000040600788c */ /* 0x000fe4000bf06070 */
[----:B------:R-:W-:-:S04]  /*0480*/  ULOP3.LUT UR7, UR5, 0x3, URZ, 0xc0, !UPT ;  /* 0x0000000305077892 */ /* 0x000fc8000f8ec0ff */
[----:B------:R-:W-:-:S03]  /*0490*/  UISETP.NE.AND UP1, UPT, UR7, URZ, UPT ;  /* 0x000000ff0700728c */ /* 0x000fc6000bf25270 */
[----:B------:R-:W-:Y:S08]  /*04a0*/  BRA.U !UP0, `(.L_x_3) ;  /* 0x0000000108707547 */ /* 0x000ff0000b800000 */
[----:B------:R-:W0:Y:S01]  /*04b0*/  LDC R13, c[0x0][0x390] ;  /* 0x0000e400ff0d7b82 */ /* 0x000e220000000800 */
[----:B------:R-:W1:Y:S01]  /*04c0*/  LDCU.64 UR10, c[0x0][0x388] ;  /* 0x00007100ff0a77ac */ /* 0x000e620008000a00 */
[C---:B------:R-:W-:Y:S02]  /*04d0*/  IADD3 R3, PT, PT, R14.reuse, UR4, RZ ;  /* 0x000000040e037c10 */ /* 0x040fe4000fffe0ff */
[----:B------:R-:W-:-:S04]  /*04e0*/  IADD3 R10, P0, PT, R14, UR4, RZ ;  /* 0x000000040e0a7c10 */ /* 0x000fc8000ff1e0ff */
[----:B------:R-:W2:Y:S08]  /*04f0*/  LDC.64 R6, c[0x0][0x398] ;  /* 0x0000e600ff067b82 */ /* 0x000eb00000000a00 */
[----:B------:R-:W3:Y:S01]  /*0500*/  LDC.64 R4, c[0x0][0x388] ;  /* 0x0000e200ff047b82 */ /* 0x000ee20000000a00 */
[----:B0-----:R-:W-:-:S04]  /*0510*/  IMAD R9, R13, UR4, R15 ;  /* 0x000000040d097c24 */ /* 0x001fc8000f8e020f */
[----:B--2---:R-:W-:-:S04]  /*0520*/  IMAD.WIDE R6, R9, 0x4, R6 ;  /* 0x0000000409067825 */ /* 0x004fc800078e0206 */
[----:B------:R-:W-:Y:S02]  /*0530*/  IMAD.WIDE R8, R13, 0x4, R6 ;  /* 0x000000040d087825 */ /* 0x000fe400078e0206 */
[----:B------:R-:W2:Y:S02]  /*0540*/  LDG.E R6, desc[UR8][R6.64] ;  /* 0x0000000806067981 */ /* 0x000ea4000c1e1900 */
[----:B---3--:R-:W-:Y:S01]  /*0550*/  IMAD.WIDE.U32 R4, R3, 0x4, R4 ;  /* 0x0000000403047825 */ /* 0x008fe200078e0004 */
[----:B------:R-:W-:Y:S02]  /*0560*/  IADD3.X R3, PT, PT, RZ, RZ, RZ, P0, !PT ;  /* 0x000000ffff037210 */ /* 0x000fe400007fe4ff */
[----:B-1----:R-:W-:-:S03]  /*0570*/  LEA R2, P0, R10, UR10, 0x2 ;  /* 0x0000000a0a027c11 */ /* 0x002fc6000f8010ff */
[----:B------:R-:W2:Y:S01]  /*0580*/  LDG.E R4, desc[UR8][R4.64] ;  /* 0x0000000804047981 */ /* 0x000ea2000c1e1900 */
[----:B------:R-:W-:Y:S01]  /*0590*/  LEA.HI.X R3, R10, UR11, R3, 0x2, P0 ;  /* 0x0000000b0a037c11 */ /* 0x000fe200080f1403 */
[C---:B------:R-:W-:Y:S02]  /*05a0*/  IMAD.WIDE R10, R13.reuse, 0x4, R8 ;  /* 0x000000040d0a7825 */ /* 0x040fe400078e0208 */
[----:B------:R-:W3:Y:S04]  /*05b0*/  LDG.E R8, desc[UR8][R8.64] ;  /* 0x0000000808087981 */ /* 0x000ee8000c1e1900 */
[----:B------:R-:W3:Y:S01]  /*05c0*/  LDG.E R16, desc[UR8][R2.64+0x4] ;  /* 0x0000040802107981 */ /* 0x000ee2000c1e1900 */
[----:B------:R-:W-:-:S03]  /*05d0*/  IMAD.WIDE R12, R13, 0x4, R10 ;  /* 0x000000040d0c7825 */ /* 0x000fc600078e020a */
[----:B------:R-:W4:Y:S04]  /*05e0*/  LDG.E R18, desc[UR8][R10.64] ;  /* 0x000000080a127981 */ /* 0x000f28000c1e1900 */
[----:B------:R-:W4:Y:S04]  /*05f0*/  LDG.E R19, desc[UR8][R2.64+0x8] ;  /* 0x0000080802137981 */ /* 0x000f28000c1e1900 */
[----:B------:R-:W5:Y:S04]  /*0600*/  LDG.E R21, desc[UR8][R2.64+0xc] ;  /* 0x00000c0802157981 */ /* 0x000f68000c1e1900 */
[----:B------:R-:W5:Y:S01]  /*0610*/  LDG.E R12, desc[UR8][R12.64] ;  /* 0x000000080c0c7981 */ /* 0x000f62000c1e1900 */
[----:B------:R-:W-:Y:S01]  /*0620*/  UIADD3 UR4, UPT, UPT, UR4, 0x4, URZ ;  /* 0x0000000404047890 */ /* 0x000fe2000fffe0ff */
[----:B--2---:R-:W-:-:S04]  /*0630*/  FFMA R17, R4, R6, R17 ;  /* 0x0000000604117223 */ /* 0x004fc80000000011 */
[----:B---3--:R-:W-:-:S04]  /*0640*/  FFMA R16, R16, R8, R17 ;  /* 0x0000000810107223 */ /* 0x008fc80000000011 */
[----:B----4-:R-:W-:-:S04]  /*0650*/  FFMA R16, R19, R18, R16 ;  /* 0x0000001213107223 */ /* 0x010fc80000000010 */
[----:B-----5:R-:W-:-:S07]  /*0660*/  FFMA R17, R21, R12, R16 ;  /* 0x0000000c15117223 */ /* 0x020fce0000000010 */
.L_x_3:
[----:B------:R-:W-:Y:S05]  /*0670*/  BRA.U !UP1, `(.L_x_0) ;  /* 0x00000001098c7547 */ /* 0x000fea000b800000 */
[----:B------:R-:W-:Y:S02]  /*0680*/  UISETP.NE.AND UP0, UPT, UR7, 0x1, UPT ;  /* 0x000000010700788c */ /* 0x000fe4000bf05270 */
[----:B------:R-:W-:-:S04]  /*0690*/  ULOP3.LUT UR5, UR5, 0x1, URZ, 0xc0, !UPT ;  /* 0x0000000105057892 */ /* 0x000fc8000f8ec0ff */
[----:B------:R-:W-:-:S03]  /*06a0*/  UISETP.NE.U32.AND UP1, UPT, UR5, 0x1, UPT ;  /* 0x000000010500788c */ /* 0x000fc6000bf25070 */
        /* <DEDUP_REMOVED lines=9> */
[----:B---3--:R-:W-:Y:S01]  /*0740*/  IMAD.WIDE.U32 R2, R7, 0x4, R2 ;  /* 0x0000000407027825 */ /* 0x008fe200078e0002 */
[----:B------:R-:W-:Y:S02]  /*0750*/  IADD3.X R7, PT, PT, RZ, RZ, RZ, P0, !PT ;  /* 0x000000ffff077210 */ /* 0x000fe400007fe4ff */
[----:B-1----:R-:W-:Y:S01]  /*0760*/  LEA R6, P0, R10, UR6, 0x2 ;  /* 0x000000060a067c11 */ /* 0x002fe2000f8010ff */
[----:B------:R-:W-:Y:S02]  /*0770*/  IMAD.WIDE R8, R8, 0x4, R4 ;  /* 0x0000000408087825 */ /* 0x000fe400078e0204 */
[----:B------:R-:W2:Y:S01]  /*0780*/  LDG.E R2, desc[UR8][R2.64] ;  /* 0x0000000802027981 */ /* 0x000ea2000c1e1900 */
[----:B------:R-:W-:-:S03]  /*0790*/  LEA.HI.X R7, R10, UR7, R7, 0x2, P0 ;  /* 0x000000070a077c11 */ /* 0x000fc600080f1407 */
[----:B------:R-:W2:Y:S04]  /*07a0*/  LDG.E R4, desc[UR8][R4.64] ;  /* 0x0000000804047981 */ /* 0x000ea8000c1e1900 */
[----:B------:R-:W3:Y:S04]  /*07b0*/  LDG.E R6, desc[UR8][R6.64+0x4] ;  /* 0x0000040806067981 */ /* 0x000ee8000c1e1900 */
[----:B------:R-:W3:Y:S01]  /*07c0*/  LDG.E R8, desc[UR8][R8.64] ;  /* 0x0000000808087981 */ /* 0x000ee2000c1e1900 */
[----:B------:R-:W-:Y:S01]  /*07d0*/  UIADD3 UR4, UPT, UPT, UR4, 0x2, URZ ;  /* 0x0000000204047890 */ /* 0x000fe2000fffe0ff */
[----:B--2---:R-:W-:-:S04]  /*07e0*/  FFMA R17, R2, R4, R17 ;  /* 0x0000000402117223 */ /* 0x004fc80000000011 */
[----:B---3--:R-:W-:-:S07]  /*07f0*/  FFMA R17, R6, R8, R17 ;  /* 0x0000000806117223 */ /* 0x008fce0000000011 */
.L_x_4:
[----:B------:R-:W-:Y:S05]  /*0800*/  BRA.U UP1, `(.L_x_0) ;  /* 0x0000000101287547 */ /* 0x000fea000b800000 */
[----:B------:R-:W0:Y:S01]  /*0810*/  LDC R6, c[0x0][0x390] ;  /* 0x0000e400ff067b82 */ /* 0x000e220000000800 */
[----:B------:R-:W-:-:S07]  /*0820*/  IADD3 R7, PT, PT, R14, UR4, RZ ;  /* 0x000000040e077c10 */ /* 0x000fce000fffe0ff */
[----:B------:R-:W1:Y:S08]  /*0830*/  LDC.64 R2, c[0x0][0x388] ;  /* 0x0000e200ff027b82 */ /* 0x000e700000000a00 */
[----:B------:R-:W2:Y:S01]  /*0840*/  LDC.64 R4, c[0x0][0x398] ;  /* 0x0000e600ff047b82 */ /* 0x000ea20000000a00 */
[----:B0-----:R-:W-:Y:S02]  /*0850*/  IMAD R9, R6, UR4, R15 ;  /* 0x0000000406097c24 */ /* 0x001fe4000f8e020f */
[----:B-1----:R-:W-:-:S06]  /*0860*/  IMAD.WIDE.U32 R2, R7, 0x4, R2 ;  /* 0x0000000407027825 */ /* 0x002fcc00078e0002 */
[----:B------:R-:W3:Y:S01]  /*0870*/  LDG.E R2, desc[UR8][R2.64] ;  /* 0x0000000802027981 */ /* 0x000ee2000c1e1900 */
[----:B--2---:R-:W-:-:S06]  /*0880*/  IMAD.WIDE R4, R9, 0x4, R4 ;  /* 0x0000000409047825 */ /* 0x004fcc00078e0204 */
[----:B------:R-:W3:Y:S02]  /*0890*/  LDG.E R4, desc[UR8][R4.64] ;  /* 0x0000000804047981 */ /* 0x000ee4000c1e1900 */
[----:B---3--:R-:W-:-:S07]  /*08a0*/  FFMA R17, R2, R4, R17 ;  /* 0x0000000402117223 */ /* 0x008fce0000000011 */
.L_x_0:
[----:B------:R-:W0:Y:S01]  /*08b0*/  LDC.64 R2, c[0x0][0x3a8] ;  /* 0x0000ea00ff027b82 */ /* 0x000e220000000a00 */
[----:B------:R-:W1:Y:S02]  /*08c0*/  LDCU UR4, c[0x0][0x3a0] ;  /* 0x00007400ff0477ac */ /* 0x000e640008000800 */
[----:B-1----:R-:W-:-:S04]  /*08d0*/  IMAD R15, R0, UR4, R15 ;  /* 0x00000004000f7c24 */ /* 0x002fc8000f8e020f */
[----:B0-----:R-:W-:-:S05]  /*08e0*/  IMAD.WIDE R2, R15, 0x4, R2 ;  /* 0x000000040f027825 */ /* 0x001fca00078e0202 */
[----:B------:R-:W-:Y:S01]  /*08f0*/  STG.E desc[UR8][R2.64], R17 ;  /* 0x0000001102007986 */ /* 0x000fe2000c101908 */
[----:B------:R-:W-:Y:S05]  /*0900*/  EXIT ;  /* 0x000000000000794d */ /* 0x000fea0003800000 */
.L_x_5:
[----:B------:R-:W-:-:S00]  /*0910*/  BRA `(.L_x_5) ;  /* 0xfffffffc00fc7947 */ /* 0x000fc0000383ffff */
[----:B------:R-:W-:-:S00]  /*0920*/  NOP ;  /* 0x0000000000007918 */ /* 0x000fc00000000000 */
        /* <DEDUP_REMOVED lines=13> */
.L_x_42:


//--------------------- .text.matmult_gpu4_kernel --------------------------
	.section	.text.matmult_gpu4_kernel,"ax",@progbits
	.align	128
        .global         matmult_gpu4_kernel
        .type           matmult_gpu4_kernel,@function
        .size           matmult_gpu4_kernel,(.L_x_43 - matmult_gpu4_kernel)
        .other          matmult_gpu4_kernel,@"STO_CUDA_ENTRY STV_DEFAULT"
matmult_gpu4_kernel:
.text.matmult_gpu4_kernel:
[----:B------:R-:W-:Y:S08]  /*0000*/  LDC R1, c[0x0][0x37c] ;  /* 0x0000df00ff017b82 */ /* 0x000ff00000000800 */
[----:B------:R-:W0:Y:S01]  /*0010*/  LDC.64 R6, c[0x0][0x3a8] ;  /* 0x0000ea00ff067b82 */ /* 0x000e220000000a00 */
[----:B------:R-:W1:Y:S07]  /*0020*/  S2R R3, SR_TID.Y ;  /* 0x0000000000037919 */ /* 0x000e6e0000002200 */
[----:B------:R-:W2:Y:S08]  /*0030*/  LDC R5, c[0x0][0x360] ;  /* 0x0000d800ff057b82 */ /* 0x000eb00000000800 */
[----:B------:R-:W3:Y:S01]  /*0040*/  LDC R4, c[0x0][0x364] ;  /* 0x0000d900ff047b82 */ /* 0x000ee20000000800 */
[----:B0-----:R-:W-:-:S07]  /*0050*/  VIMNMX R0, PT, PT, R6, R7, PT ;  /* 0x0000000706007248 */ /* 0x001fce0003fe0100 */
[----:B------:R-:W0:Y:S01]  /*0060*/  S2UR UR4, SR_CTAID.X ;  /* 0x00000000000479c3 */ /* 0x000e220000002500 */
[----:B------:R-:W-:Y:S02]  /*0070*/  ISETP.GE.AND P0, PT, R0, 0x1, PT ;  /* 0x000000010000780c */ /* 0x000fe40003f06270 */
[----:B------:R-:W4:Y:S05]  /*0080*/  S2R R0, SR_TID.X ;  /* 0x0000000000007919 */ /* 0x000f2a0000002100 */
[----:B------:R-:W0:Y:S06]  /*0090*/  S2UR UR5, SR_CTAID.Y ;  /* 0x00000000000579c3 */ /* 0x000e2c0000002600 */
[----:B0123--:R-:W-:Y:S05]  /*00a0*/  @!P0 EXIT ;  /* 0x000000000000894d */ /* 0x00ffea0003800000 */
[----:B------:R-:W0:Y:S01]  /*00b0*/  LDCU UR6, c[0x0][0x388] ;  /* 0x00007100ff0677ac */ /* 0x000e220008000800 */
[----:B----4-:R-:W-:Y:S02]  /*00c0*/  IMAD R5, R5, UR4, R0 ;  /* 0x0000000405057c24 */ /* 0x010fe4000f8e0200 */
[----:B------:R-:W-:Y:S01]  /*00d0*/  IMAD R4, R4, UR5, R3 ;  /* 0x0000000504047c24 */ /* 0x000fe2000f8e0203 */
[----:B------:R-:W1:Y:S01]  /*00e0*/  LDCU.64 UR10, c[0x0][0x358] ;  /* 0x00006b00ff0a77ac */ /* 0x000e620008000a00 */
[----:B0-----:R-:W-:-:S09]  /*00f0*/  UISETP.GT.AND UP0, UPT, UR6, URZ, UPT ;  /* 0x000000ff0600728c */ /* 0x001fd2000bf04270 */
[----:B-1----:R-:W-:Y:S05]  /*0100*/  BRA.U UP0, `(.L_x_6) ;  /* 0x0000000100ec7547 */ /* 0x002fea000b800000 */
[C---:B------:R-:W-:Y:S01]  /*0110*/  LOP3.LUT R11, R7.reuse, 0x3, RZ, 0xc0, !PT ;  /* 0x00000003070b7812 */ /* 0x040fe200078ec0ff */
[----:B------:R-:W-:Y:S01]  /*0120*/  UMOV UR4, URZ ;  /* 0x000000ff00047c82 */ /* 0x000fe20008000000 */
[----:B------:R-:W-:-:S07]  /*0130*/  LOP3.LUT R0, R7, 0x7ffffffc, RZ, 0xc0, !PT ;  /* 0x7ffffffc07007812 */ /* 0x000fce00078ec0ff */
.L_x_10:
[----:B0-----:R-:W0:Y:S02]  /*0140*/  LDC.64 R2, c[0x0][0x3a8] ;  /* 0x0000ea00ff027b82 */ /* 0x001e240000000a00 */
[----:B0-----:R-:W-:Y:S01]  /*0150*/  ISETP.GE.U32.AND P0, PT, R3, 0x4, PT ;  /* 0x000000040300780c */ /* 0x001fe20003f06070 */
[----:B------:R-:W-:Y:S01]  /*0160*/  IMAD R10, R5, R2, UR4 ;  /* 0x00000004050a7e24 */ /* 0x000fe2000f8e0202 */
[----:B------:R-:W-:-:S06]  /*0170*/  UIADD3 UR4, UPT, UPT, UR4, 0x1, URZ ;  /* 0x0000000104047890 */ /* 0x000fcc000fffe0ff */
[----:B------:R-:W-:Y:S01]  /*0180*/  ISETP.NE.AND P4, PT, R2, UR4, PT ;  /* 0x0000000402007c0c */ /* 0x000fe2000bf85270 */
[----:B------:R-:W-:-:S04]  /*0190*/  HFMA2 R2, -RZ, RZ, 0, 0 ;  /* 0x00000000ff027431 */ /* 0x000fc800000001ff */
[----:B------:R-:W-:Y:S08]  /*01a0*/  @!P0 BRA `(.L_x_7) ;  /* 0x0000000000688947 */ /* 0x000ff00003800000 */
[----:B------:R-:W0:Y:S01]  /*01b0*/  LDC R3, c[0x0][0x3ac] ;  /* 0x0000eb00ff037b82 */ /* 0x000e220000000800 */
[----:B------:R-:W1:Y:S01]  /*01c0*/  LDCU.64 UR6, c[0x0][0x380] ;  /* 0x00007000ff0677ac */ /* 0x000e620008000a00 */
[----:B------:R-:W-:-:S06]  /*01d0*/  UMOV UR5, URZ ;  /* 0x000000ff00057c82 */ /* 0x000fcc0008000000 */
[----:B------:R-:W2:Y:S02]  /*01e0*/  LDC.64 R6, c[0x0][0x3a0] ;  /* 0x0000e800ff067b82 */ /* 0x000ea40000000a00 */
.L_x_8:
[----:B0-----:R-:W-:Y:S01]  /*01f0*/  IMAD R9, R4, R3, UR5 ;  /* 0x0000000504097e24 */ /* 0x001fe2000f8e0203 */
[----:B------:R-:W-:-:S03]  /*0200*/  UIADD3 UR5, UPT, UPT, UR5, 0x4, URZ ;  /* 0x0000000405057890 */ /* 0x000fc6000fffe0ff */
[C---:B------:R-:W-:Y:S01]  /*0210*/  VIADD R8, R9.reuse, 0x2 ;  /* 0x0000000209087836 */ /* 0x040fe20000000000 */
[C---:B------:R-:W-:Y:S02]  /*0220*/  IADD3 R2, PT, PT, R9.reuse, 0x1, RZ ;  /* 0x0000000109027810 */ /* 0x040fe40007ffe0ff */
[C---:B------:R-:W-:Y:S02]  /*0230*/  IADD3 R12, PT, PT, R9.reuse, 0x3, RZ ;  /* 0x00000003090c7810 */ /* 0x040fe40007ffe0ff */
[----:B-1----:R-:W-:Y:S01]  /*0240*/  ISETP.GE.AND P2, PT, R9, UR7, PT ;  /* 0x0000000709007c0c */ /* 0x002fe2000bf46270 */
[----:B------:R-:W-:Y:S01]  /*0250*/  IMAD R9, R10, UR7, R9 ;  /* 0x000000070a097c24 */ /* 0x000fe2000f8e0209 */
[----:B------:R-:W-:Y:S02]  /*0260*/  ISETP.GE.AND P3, PT, R2, UR7, PT ;  /* 0x0000000702007c0c */ /* 0x000fe4000bf66270 */
[----:B------:R-:W-:Y:S02]  /*0270*/  ISETP.GE.AND P1, PT, R12, UR7, PT ;  /* 0x000000070c007c0c */ /* 0x000fe4000bf26270 */
[----:B------:R-:W-:Y:S01]  /*0280*/  ISETP.GE.AND P0, PT, R8, UR7, PT ;  /* 0x0000000708007c0c */ /* 0x000fe2000bf06270 */
[----:B--2---:R-:W-:Y:S01]  /*0290*/  IMAD.WIDE R8, R9, 0x8, R6 ;  /* 0x0000000809087825 */ /* 0x004fe200078e0206 */
[----:B------:R-:W-:-:S02]  /*02a0*/  ISETP.GE.OR P2, PT, R10, UR6, P2 ;  /* 0x000000060a007c0c */ /* 0x000fc40009746670 */
[C---:B------:R-:W-:Y:S02]  /*02b0*/  ISETP.GE.OR P3, PT, R10.reuse, UR6, P3 ;  /* 0x000000060a007c0c */ /* 0x040fe40009f66670 */
[C---:B------:R-:W-:Y:S02]  /*02c0*/  ISETP.GE.OR P1, PT, R10.reuse, UR6, P1 ;  /* 0x000000060a007c0c */ /* 0x040fe40008f26670 */
[----:B------:R-:W-:-:S07]  /*02d0*/  ISETP.GE.OR P0, PT, R10, UR6, P0 ;  /* 0x000000060a007c0c */ /* 0x000fce0008706670 */
[----:B------:R3:W-:Y:S04]  /*02e0*/  @!P2 STG.E.64 desc[UR10][R8.64], RZ ;  /* 0x000000ff0800a986 */ /* 0x0007e8000c101b0a */
[----:B------:R3:W-:Y:S04]  /*02f0*/  @!P3 STG.E.64 desc[UR10][R8.64+0x8], RZ ;  /* 0x000008ff0800b986 */ /* 0x0007e8000c101b0a */
[----:B------:R3:W-:Y:S04]  /*0300*/  @!P1 STG.E.64 desc[UR10][R8.64+0x18], RZ ;  /* 0x000018ff08009986 */ /* 0x0007e8000c101b0a */
[----:B------:R3:W-:Y:S01]  /*0310*/  @!P0 STG.E.64 desc[UR10][R8.64+0x10], RZ ;  /* 0x000010ff08008986 */ /* 0x0007e2000c101b0a */
[----:B------:R-:W-:-:S13]  /*0320*/  ISETP.NE.AND P0, PT, R0, UR5, PT ;  /* 0x0000000500007c0c */ /* 0x000fda000bf05270 */
[----:B---3--:R-:W-:Y:S05]  /*0330*/  @P0 BRA `(.L_x_8) ;  /* 0xfffffffc00ac0947 */ /* 0x008fea000383ffff */
[----:B------:R-:W-:-:S07]  /*0340*/  IMAD.MOV.U32 R2, RZ, RZ, R0 ;  /* 0x000000ffff027224 */ /* 0x000fce00078e0000 */
.L_x_7:
[----:B------:R-:W-:-:S13]  /*0350*/  ISETP.NE.AND P0, PT, R11, RZ, PT ;  /* 0x000000ff0b00720c */ /* 0x000fda0003f05270 */
[----:B------:R-:W-:Y:S05]  /*0360*/  @!P0 BRA `(.L_x_9) ;  /* 0x00000000004c8947 */ /* 0x000fea0003800000 */
[----:B------:R-:W0:Y:S01]  /*0370*/  LDCU.64 UR6, c[0x0][0x380] ;  /* 0x00007000ff0677ac */ /* 0x000e220008000a00 */
[----:B------:R-:W1:Y:S01]  /*0380*/  LDC.64 R6, c[0x0][0x3a0] ;  /* 0x0000e800ff067b82 */ /* 0x000e620000000a00 */
[----:B------:R-:W-:-:S05]  /*0390*/  IMAD R9, R4, R3, R2 ;  /* 0x0000000304097224 */ /* 0x000fca00078e0202 */
[----:B0-----:R-:W-:Y:S01]  /*03a0*/  ISETP.GE.AND P0, PT, R9, UR7, PT ;  /* 0x0000000709007c0c */ /* 0x001fe2000bf06270 */
[----:B------:R-:W-:-:S03]  /*03b0*/  IMAD R3, R10, UR7, R9 ;  /* 0x000000070a037c24 */ /* 0x000fc6000f8e0209 */
[----:B------:R-:W-:Y:S01]  /*03c0*/  ISETP.GE.OR P0, PT, R10, UR6, P0 ;  /* 0x000000060a007c0c */ /* 0x000fe20008706670 */
[----:B-1----:R-:W-:-:S12]  /*03d0*/  IMAD.WIDE R2, R3, 0x8, R6 ;  /* 0x0000000803027825 */ /* 0x002fd800078e0206 */
[----:B------:R0:W-:Y:S01]  /*03e0*/  @!P0 STG.E.64 desc[UR10][R2.64], RZ ;  /* 0x000000ff02008986 */ /* 0x0001e2000c101b0a */
[----:B------:R-:W-:-:S13]  /*03f0*/  ISETP.NE.AND P0, PT, R11, 0x1, PT ;  /* 0x000000010b00780c */ /* 0x000fda0003f05270 */
[----:B0-----:R-:W-:Y:S05]  /*0400*/  @!P0 BRA `(.L_x_9) ;  /* 0x0000000000248947 */ /* 0x001fea0003800000 */
[C---:B------:R-:W-:Y:S01]  /*0410*/  IADD3 R7, PT, PT, R9.reuse, 0x2, RZ ;  /* 0x0000000209077810 */ /* 0x040fe20007ffe0ff */
[----:B------:R-:W-:-:S03]  /*0420*/  VIADD R6, R9, 0x1 ;  /* 0x0000000109067836 */ /* 0x000fc60000000000 */
[----:B------:R-:W-:Y:S02]  /*0430*/  ISETP.GE.AND P1, PT, R7, UR7, PT ;  /* 0x0000000707007c0c */ /* 0x000fe4000bf26270 */
[----:B------:R-:W-:Y:S02]  /*0440*/  ISETP.GE.AND P0, PT, R6, UR7, PT ;  /* 0x0000000706007c0c */ /* 0x000fe4000bf06270 */
[C---:B------:R-:W-:Y:S02]  /*0450*/  ISETP.GE.OR P1, PT, R10.reuse, UR6, P1 ;  /* 0x000000060a007c0c */ /* 0x040fe40008f26670 */
[----:B------:R-:W-:Y:S02]  /*0460*/  ISETP.GE.OR P0, PT, R10, UR6, P0 ;  /* 0x000000060a007c0c */ /* 0x000fe40008706670 */
[----:B------:R-:W-:-:S11]  /*0470*/  ISETP.EQ.OR P1, PT, R11, 0x2, P1 ;  /* 0x000000020b00780c */ /* 0x000fd60000f22670 */
[----:B------:R0:W-:Y:S04]  /*0480*/  @!P0 STG.E.64 desc[UR10][R2.64+0x8], RZ ;  /* 0x000008ff02008986 */ /* 0x0001e8000c101b0a */
[----:B------:R0:W-:Y:S02]  /*0490*/  @!P1 STG.E.64 desc[UR10][R2.64+0x10], RZ ;  /* 0x000010ff02009986 */ /* 0x0001e4000c101b0a */
.L_x_9:
[----:B------:R-:W-:Y:S05]  /*04a0*/  @P4 BRA `(.L_x_10) ;  /* 0xfffffffc00244947 */ /* 0x000fea000383ffff */
[----:B------:R-:W-:Y:S05]  /*04b0*/  EXIT ;  /* 0x000000000000794d */ /* 0x000fea0003800000 */
.L_x_6:
[----:B------:R-:W0:Y:S01]  /*04c0*/  LDCU.64 UR8, c[0x0][0x390] ;  /* 0x00007200ff0877ac */ /* 0x000e220008000a00 */
[----:B------:R-:W-:Y:S01]  /*04d0*/  CS2R R12, SRZ ;  /* 0x00000000000c7805 */ /* 0x000fe2000001ff00 */
[----:B------:R-:W-:Y:S01]  /*04e0*/  ULOP3.LUT UR6, UR6, 0x7, URZ, 0xc0, !UPT ;  /* 0x0000000706067892 */ /* 0x000fe2000f8ec0ff */
[----:B------:R-:W-:Y:S01]  /*04f0*/  UMOV UR4, URZ ;  /* 0x000000ff00047c82 */ /* 0x000fe20008000000 */
[----:B0-----:R-:W-:-:S04]  /*0500*/  UIADD3 UR8, UP0, UPT, UR8, 0x20, URZ ;  /* 0x0000002008087890 */ /* 0x001fc8000ff1e0ff */
[----:B------:R-:W-:-:S12]  /*0510*/  UIADD3.X UR9, UPT, UPT, URZ, UR9, URZ, UP0, !UPT ;  /* 0x00000009ff097290 */ /* 0x000fd800087fe4ff */
.L_x_18:
[----:B0-----:R-:W0:Y:S01]  /*0520*/  LDC R0, c[0x0][0x3a8] ;  /* 0x0000ea00ff007b82 */ /* 0x001e220000000800 */
[----:B------:R-:W1:Y:S01]  /*0530*/  LDCU UR5, c[0x0][0x388] ;  /* 0x00007100ff0577ac */ /* 0x000e620008000800 */
[----:B0-----:R-:W-:-:S04]  /*0540*/  IMAD R3, R5, R0, UR4 ;  /* 0x0000000405037e24 */ /* 0x001fc8000f8e0200 */
[----:B-1----:R-:W-:Y:S01]  /*0550*/  IMAD R2, R3, UR5, RZ ;  /* 0x0000000503027c24 */ /* 0x002fe2000f8e02ff */
[----:B------:R-:W-:-:S06]  /*0560*/  UMOV UR5, URZ ;  /* 0x000000ff00057c82 */ /* 0x000fcc0008000000 */
.L_x_17:
[----:B0-----:R-:W0:Y:S01]  /*0570*/  LDC R9, c[0x0][0x3ac] ;  /* 0x0000eb00ff097b82 */ /* 0x001e220000000800 */
[----:B------:R-:W-:Y:S07]  /*0580*/  BSSY.RECONVERGENT B0, `(.L_x_11) ;  /* 0x0000074000007945 */ /* 0x000fee0003800200 */
[----:B------:R-:W1:Y:S01]  /*0590*/  LDC.64 R6, c[0x0][0x380] ;  /* 0x0000e000ff067b82 */ /* 0x000e620000000a00 */
[----:B0-----:R-:W-:Y:S01]  /*05a0*/  IMAD R0, R4, R9, UR5 ;  /* 0x0000000504007e24 */ /* 0x001fe2000f8e0209 */
[----:B------:R-:W-:-:S06]  /*05b0*/  UIADD3 UR5, UPT, UPT, UR5, 0x1, URZ ;  /* 0x0000000105057890 */ /* 0x000fcc000fffe0ff */
[----:B------:R-:W-:Y:S02]  /*05c0*/  ISETP.NE.AND P1, PT, R9, UR5, PT ;  /* 0x0000000509007c0c */ /* 0x000fe4000bf25270 */
[----:B-1----:R-:W-:-:S04]  /*05d0*/  ISETP.GE.AND P0, PT, R0, R7, PT ;  /* 0x000000070000720c */ /* 0x002fc80003f06270 */
[----:B------:R-:W-:-:S13]  /*05e0*/  ISETP.LT.AND P0, PT, R3, R6, !P0 ;  /* 0x000000060300720c */ /* 0x000fda0004701270 */
[----:B------:R-:W-:Y:S05]  /*05f0*/  @!P0 BRA `(.L_x_12) ;  /* 0x0000000400b08947 */ /* 0x000fea0003800000 */
[----:B------:R-:W0:Y:S01]  /*0600*/  LDC R24, c[0x0][0x388] ;  /* 0x0000e200ff187b82 */ /* 0x000e220000000800 */
[----:B------:R-:W-:Y:S01]  /*0610*/  HFMA2 R25, -RZ, RZ, 0, 0 ;  /* 0x00000000ff197431 */ /* 0x000fe200000001ff */
[----:B0-----:R-:W-:-:S13]  /*0620*/  ISETP.GE.U32.AND P0, PT, R24, 0x8, PT ;  /* 0x000000081800780c */ /* 0x001fda0003f06070 */
[----:B------:R-:W-:Y:S05]  /*0630*/  @!P0 BRA `(.L_x_13) ;  /* 0x0000000000b48947 */ /* 0x000fea0003800000 */
[----:B------:R-:W-:Y:S01]  /*0640*/  LOP3.LUT R25, R24, 0x7ffffff8, RZ, 0xc0, !PT ;  /* 0x7ffffff818197812 */ /* 0x000fe200078ec0ff */
[----:B------:R-:W-:Y:S01]  /*0650*/  IMAD.MOV.U32 R27, RZ, RZ, R2 ;  /* 0x000000ffff1b7224 */ /* 0x000fe200078e0002 */
[----:B------:R-:W-:-:S03]  /*0660*/  MOV R6, R0 ;  /* 0x0000000000067202 */ /* 0x000fc60000000f00 */
[----:B------:R-:W-:-:S07]  /*0670*/  IMAD.MOV R26, RZ, RZ, -R25 ;  /* 0x000000ffff1a7224 */ /* 0x000fce00078e0a19 */
.L_x_14:
[----:B------:R-:W0:Y:S01]  /*0680*/  LDC.64 R18, c[0x0][0x398] ;  /* 0x0000e600ff127b82 */ /* 0x000e220000000a00 */
[----:B------:R-:W-:Y:S01]  /*0690*/  MOV R22, UR8 ;  /* 0x0000000800167c02 */ /* 0x000fe20008000f00 */
[----:B------:R-:W-:-:S04]  /*06a0*/  IMAD.U32 R23, RZ, RZ, UR9 ;  /* 0x00000009ff177e24 */ /* 0x000fc8000f8e00ff */
[----:B------:R-:W-:-:S05]  /*06b0*/  IMAD.WIDE R22, R27, 0x8, R22 ;  /* 0x000000081b167825 */ /* 0x000fca00078e0216 */
[----:B------:R-:W2:Y:S04]  /*06c0*/  LDG.E.64 R10, desc[UR10][R22.64+-0x20] ;  /* 0xffffe00a160a7981 */ /* 0x000ea8000c1e1b00 */
[----:B------:R-:W3:Y:S01]  /*06d0*/  LDG.E.64 R8, desc[UR10][R22.64+-0x18] ;  /* 0xffffe80a16087981 */ /* 0x000ee2000c1e1b00 */
[----:B0-----:R-:W-:-:S05]  /*06e0*/  IMAD.WIDE R18, R6, 0x8, R18 ;  /* 0x0000000806127825 */ /* 0x001fca00078e0212 */
[----:B------:R-:W2:Y:S01]  /*06f0*/  LDG.E.64 R16, desc[UR10][R18.64] ;  /* 0x0000000a12107981 */ /* 0x000ea2000c1e1b00 */
[----:B------:R-:W-:-:S05]  /*0700*/  IMAD.WIDE R28, R7, 0x8, R18 ;  /* 0x00000008071c7825 */ /* 0x000fca00078e0212 */
[----:B------:R-:W3:Y:S01]  /*0710*/  LDG.E.64 R14, desc[UR10][R28.64] ;  /* 0x0000000a1c0e7981 */ /* 0x000ee2000c1e1b00 */
[----:B------:R-:W-:Y:S01]  /*0720*/  IMAD.WIDE R20, R7, 0x8, R28 ;  /* 0x0000000807147825 */ /* 0x000fe200078e021c */
[----:B--2---:R-:W-:Y:S02]  /*0730*/  DFMA R16, R10, R16, R12 ;  /* 0x000000100a10722b */ /* 0x004fe4000000000c */
[----:B------:R-:W2:Y:S04]  /*0740*/  LDG.E.64 R12, desc[UR10][R22.64+-0x10] ;  /* 0xfffff00a160c7981 */ /* 0x000ea8000c1e1b00 */
[----:B------:R0:W2:Y:S02]  /*0750*/  LDG.E.64 R10, desc[UR10][R20.64] ;  /* 0x0000000a140a7981 */ /* 0x0000a4000c1e1b00 */
[----:B---3--:R-:W-:-:S02]  /*0760*/  DFMA R14, R8, R14, R16 ;  /* 0x0000000e080e722b */ /* 0x008fc40000000010 */
[----:B------:R-:W3:Y:S01]  /*0770*/  LDG.E.64 R8, desc[UR10][R22.64+-0x8] ;  /* 0xfffff80a16087981 */ /* 0x000ee2000c1e1b00 */
[----:B0-----:R-:W-:-:S05]  /*0780*/  IMAD.WIDE R20, R7, 0x8, R20 ;  /* 0x0000000807147825 */ /* 0x001fca00078e0214 */
[----:B------:R-:W3:Y:S01]  /*0790*/  LDG.E.64 R16, desc[UR10][R20.64] ;  /* 0x0000000a14107981 */ /* 0x000ee2000c1e1b00 */
[C---:B------:R-:W-:Y:S01]  /*07a0*/  IMAD.WIDE R18, R7.reuse, 0x8, R20 ;  /* 0x0000000807127825 */ /* 0x040fe200078e0214 */
[----:B--2---:R-:W-:Y:S02]  /*07b0*/  DFMA R10, R12, R10, R14 ;  /* 0x0000000a0c0a722b */ /* 0x004fe4000000000e */
[----:B------:R-:W2:Y:S04]  /*07c0*/  LDG.E.64 R20, desc[UR10][R22.64+0x18] ;  /* 0x0000180a16147981 */ /* 0x000ea8000c1e1b00 */
[----:B------:R-:W4:Y:S04]  /*07d0*/  LDG.E.64 R14, desc[UR10][R22.64] ;  /* 0x0000000a160e7981 */ /* 0x000f28000c1e1b00 */
[----:B------:R-:W4:Y:S01]  /*07e0*/  LDG.E.64 R12, desc[UR10][R18.64] ;  /* 0x0000000a120c7981 */ /* 0x000f22000c1e1b00 */
[----:B------:R-:W-:Y:S01]  /*07f0*/  IMAD.WIDE R28, R7, 0x8, R18 ;  /* 0x00000008071c7825 */ /* 0x000fe200078e0212 */
[----:B---3--:R-:W-:-:S02]  /*0800*/  DFMA R16, R8, R16, R10 ;  /* 0x000000100810722b */ /* 0x008fc4000000000a */
[----:B------:R-:W3:Y:S04]  /*0810*/  LDG.E.64 R8, desc[UR10][R22.64+0x8] ;  /* 0x0000080a16087981 */ /* 0x000ee8000c1e1b00 */
[----:B------:R0:W3:Y:S02]  /*0820*/  LDG.E.64 R10, desc[UR10][R28.64] ;  /* 0x0000000a1c0a7981 */ /* 0x0000e4000c1e1b00 */
[----:B0-----:R-:W-:-:S04]  /*0830*/  IMAD.WIDE R28, R7, 0x8, R28 ;  /* 0x00000008071c7825 */ /* 0x001fc800078e021c */
[----:B------:R-:W-:-:S06]  /*0840*/  IMAD.WIDE R18, R7, 0x8, R28 ;  /* 0x0000000807127825 */ /* 0x000fcc00078e021c */
[----:B------:R-:W2:Y:S01]  /*0850*/  LDG.E.64 R18, desc[UR10][R18.64] ;  /* 0x0000000a12127981 */ /* 0x000ea2000c1e1b00 */
[----:B----4-:R-:W-:-:S03]  /*0860*/  DFMA R12, R14, R12, R16 ;  /* 0x0000000c0e0c722b */ /* 0x010fc60000000010 */
[----:B------:R-:W4:Y:S04]  /*0870*/  LDG.E.64 R14, desc[UR10][R22.64+0x10] ;  /* 0x0000100a160e7981 */ /* 0x000f28000c1e1b00 */
[----:B------:R-:W4:Y:S01]  /*0880*/  LDG.E.64 R16, desc[UR10][R28.64] ;  /* 0x0000000a1c107981 */ /* 0x000f22000c1e1b00 */
[----:B------:R-:W-:Y:S01]  /*0890*/  IADD3 R26, PT, PT, R26, 0x8, RZ ;  /* 0x000000081a1a7810 */ /* 0x000fe20007ffe0ff */
[----:B---3--:R-:W-:-:S03]  /*08a0*/  DFMA R8, R8, R10, R12 ;  /* 0x0000000a0808722b */ /* 0x008fc6000000000c */
[----:B------:R-:W-:Y:S01]  /*08b0*/  ISETP.NE.AND P0, PT, R26, RZ, PT ;  /* 0x000000ff1a00720c */ /* 0x000fe20003f05270 */
[----:B------:R-:W-:Y:S01]  /*08c0*/  IMAD R6, R7, 0x8, R6 ;  /* 0x0000000807067824 */ /* 0x000fe200078e0206 */
[----:B------:R-:W-:-:S03]  /*08d0*/  IADD3 R27, PT, PT, R27, 0x8, RZ ;  /* 0x000000081b1b7810 */ /* 0x000fc60007ffe0ff */
[----:B----4-:R-:W-:-:S08]  /*08e0*/  DFMA R8, R14, R16, R8 ;  /* 0x000000100e08722b */ /* 0x010fd00000000008 */
[----:B--2---:R-:W-:Y:S01]  /*08f0*/  DFMA R12, R20, R18, R8 ;  /* 0x00000012140c722b */ /* 0x004fe20000000008 */
[----:B------:R-:W-:Y:S10]  /*0900*/  @P0 BRA `(.L_x_14) ;  /* 0xfffffffc005c0947 */ /* 0x000ff4000383ffff */
.L_x_13:
[----:B------:R-:W-:-:S09]  /*0910*/  UISETP.NE.AND UP0, UPT, UR6, URZ, UPT ;  /* 0x000000ff0600728c */ /* 0x000fd2000bf05270 */
[----:B------:R-:W-:Y:S05]  /*0920*/  BRA.U !UP0, `(.L_x_15) ;  /* 0x0000000108d47547 */ /* 0x000fea000b800000 */
[----:B------:R-:W-:-:S04]  /*0930*/  UIADD3 UR7, UPT, UPT, UR6, -0x1, URZ ;  /* 0xffffffff06077890 */ /* 0x000fc8000fffe0ff */
[----:B------:R-:W-:-:S09]  /*0940*/  UISETP.GE.U32.AND UP0, UPT, UR7, 0x3, UPT ;  /* 0x000000030700788c */ /* 0x000fd2000bf06070 */
[----:B------:R-:W-:Y:S05]  /*0950*/  BRA.U !UP0, `(.L_x_16) ;  /* 0x0000000108587547 */ /* 0x000fea000b800000 */
[----:B------:R-:W0:Y:S01]  /*0960*/  LDC.64 R28, c[0x0][0x390] ;  /* 0x0000e400ff1c7b82 */ /* 0x000e220000000a00 */
[----:B------:R-:W-:Y:S02]  /*0970*/  IMAD.IADD R11, R2, 0x1, R25 ;  /* 0x00000001020b7824 */ /* 0x000fe400078e0219 */
[----:B------:R-:W-:-:S05]  /*0980*/  IMAD R15, R25, R7, R0 ;  /* 0x00000007190f7224 */ /* 0x000fca00078e0200 */
[----:B------:R-:W1:Y:S01]  /*0990*/  LDC.64 R8, c[0x0][0x398] ;  /* 0x0000e600ff087b82 */ /* 0x000e620000000a00 */
[----:B0-----:R-:W-:-:S05]  /*09a0*/  IMAD.WIDE R28, R11, 0x8, R28 ;  /* 0x000000080b1c7825 */ /* 0x001fca00078e021c */
[----:B------:R-:W2:Y:S01]  /*09b0*/  LDG.E.64 R26, desc[UR10][R28.64] ;  /* 0x0000000a1c1a7981 */ /* 0x000ea2000c1e1b00 */
[----:B-1----:R-:W-:-:S05]  /*09c0*/  IMAD.WIDE R8, R15, 0x8, R8 ;  /* 0x000000080f087825 */ /* 0x002fca00078e0208 */
[----:B------:R-:W2:Y:S01]  /*09d0*/  LDG.E.64 R22, desc[UR10][R8.64] ;  /* 0x0000000a08167981 */ /* 0x000ea2000c1e1b00 */
[----:B------:R-:W-:-:S05]  /*09e0*/  IMAD.WIDE R14, R7, 0x8, R8 ;  /* 0x00000008070e7825 */ /* 0x000fca00078e0208 */
[----:B------:R-:W3:Y:S01]  /*09f0*/  LDG.E.64 R10, desc[UR10][R14.64] ;  /* 0x0000000a0e0a7981 */ /* 0x000ee2000c1e1b00 */
[----:B------:R-:W-:-:S03]  /*0a00*/  IMAD.WIDE R18, R7, 0x8, R14 ;  /* 0x0000000807127825 */ /* 0x000fc600078e020e */
[----:B------:R-:W3:Y:S04]  /*0a10*/  LDG.E.64 R8, desc[UR10][R28.64+0x8] ;  /* 0x0000080a1c087981 */ /* 0x000ee8000c1e1b00 */
[----:B------:R-:W4:Y:S01]  /*0a20*/  LDG.E.64 R16, desc[UR10][R18.64] ;  /* 0x0000000a12107981 */ /* 0x000f22000c1e1b00 */
[----:B------:R-:W-:-:S03]  /*0a30*/  IMAD.WIDE R20, R7, 0x8, R18 ;  /* 0x0000000807147825 */ /* 0x000fc600078e0212 */
[----:B------:R-:W4:Y:S04]  /*0a40*/  LDG.E.64 R14, desc[UR10][R28.64+0x10] ;  /* 0x0000100a1c0e7981 */ /* 0x000f28000c1e1b00 */
[----:B------:R-:W5:Y:S04]  /*0a50*/  LDG.E.64 R20, desc[UR10][R20.64] ;  /* 0x0000000a14147981 */ /* 0x000f68000c1e1b00 */
[----:B------:R-:W5:Y:S01]  /*0a60*/  LDG.E.64 R18, desc[UR10][R28.64+0x18] ;  /* 0x0000180a1c127981 */ /* 0x000f62000c1e1b00 */
[----:B------:R-:W-:Y:S01]  /*0a70*/  IADD3 R25, PT, PT, R25, 0x4, RZ ;  /* 0x0000000419197810 */ /* 0x000fe20007ffe0ff */
[----:B--2---:R-:W-:-:S08]  /*0a80*/  DFMA R22, R26, R22, R12 ;  /* 0x000000161a16722b */ /* 0x004fd0000000000c */
[----:B---3--:R-:W-:-:S08]  /*0a90*/  DFMA R8, R8, R10, R22 ;  /* 0x0000000a0808722b */ /* 0x008fd00000000016 */
[----:B----4-:R-:W-:-:S08]  /*0aa0*/  DFMA R8, R14, R16, R8 ;  /* 0x000000100e08722b */ /* 0x010fd00000000008 */
[----:B-----5:R-:W-:-:S11]  /*0ab0*/  DFMA R12, R18, R20, R8 ;  /* 0x00000014120c722b */ /* 0x020fd60000000008 */
.L_x_16:
[----:B------:R-:W-:-:S13]  /*0ac0*/  LOP3.LUT P0, R6, R24, 0x3, RZ, 0xc0, !PT ;  /* 0x0000000318067812 */ /* 0x000fda000780c0ff */
[----:B------:R-:W-:Y:S05]  /*0ad0*/  @!P0 BRA `(.L_x_15) ;  /* 0x0000000000688947 */ /* 0x000fea0003800000 */
[----:B------:R-:W0:Y:S01]  /*0ae0*/  LDC.64 R22, c[0x0][0x390] ;  /* 0x0000e400ff167b82 */ /* 0x000e220000000a00 */
[----:B------:R-:W-:Y:S02]  /*0af0*/  ISETP.NE.AND P0, PT, R6, 0x1, PT ;  /* 0x000000010600780c */ /* 0x000fe40003f05270 */
[----:B------:R-:W-:-:S04]  /*0b00*/  LOP3.LUT R24, R24, 0x1, RZ, 0xc0, !PT ;  /* 0x0000000118187812 */ /* 0x000fc800078ec0ff */
[----:B------:R-:W-:Y:S01]  /*0b10*/  ISETP.NE.U32.AND P2, PT, R24, 0x1, PT ;  /* 0x000000011800780c */ /* 0x000fe20003f45070 */
[----:B------:R-:W1:Y:S06]  /*0b20*/  LDC.64 R14, c[0x0][0x398] ;  /* 0x0000e600ff0e7b82 */ /* 0x000e6c0000000a00 */
[----:B------:R-:W-:Y:S02]  /*0b30*/  @P0 IMAD.IADD R17, R2, 0x1, R25 ;  /* 0x0000000102110824 */ /* 0x000fe400078e0219 */
[----:B------:R-:W2:Y:S01]  /*0b40*/  LDC.64 R8, c[0x0][0x398] ;  /* 0x0000e600ff087b82 */ /* 0x000ea20000000a00 */
[----:B------:R-:W-:-:S07]  /*0b50*/  @P0 IMAD R27, R25, R7, R0 ;  /* 0x00000007191b0224 */ /* 0x000fce00078e0200 */
[----:B------:R-:W3:Y:S01]  /*0b60*/  LDC.64 R10, c[0x0][0x390] ;  /* 0x0000e400ff0a7b82 */ /* 0x000ee20000000a00 */
[----:B0-----:R-:W-:Y:S01]  /*0b70*/  @P0 IMAD.WIDE R22, R17, 0x8, R22 ;  /* 0x0000000811160825 */ /* 0x001fe200078e0216 */
[----:B------:R-:W-:-:S04]  /*0b80*/  @P0 IADD3 R25, PT, PT, R25, 0x2, RZ ;  /* 0x0000000219190810 */ /* 0x000fc80007ffe0ff */
[----:B------:R-:W4:Y:S01]  /*0b90*/  @P0 LDG.E.64 R20, desc[UR10][R22.64+0x8] ;  /* 0x0000080a16140981 */ /* 0x000f22000c1e1b00 */
[----:B-1----:R-:W-:-:S03]  /*0ba0*/  @P0 IMAD.WIDE R26, R27, 0x8, R14 ;  /* 0x000000081b1a0825 */ /* 0x002fc600078e020e */
[----:B------:R-:W5:Y:S04]  /*0bb0*/  @P0 LDG.E.64 R14, desc[UR10][R22.64] ;  /* 0x0000000a160e0981 */ /* 0x000f68000c1e1b00 */
[----:B------:R-:W5:Y:S01]  /*0bc0*/  @P0 LDG.E.64 R16, desc[UR10][R26.64] ;  /* 0x0000000a1a100981 */ /* 0x000f62000c1e1b00 */
[----:B------:R-:W-:-:S04]  /*0bd0*/  @P0 IMAD.WIDE R18, R7, 0x8, R26 ;  /* 0x0000000807120825 */ /* 0x000fc800078e021a */
[----:B------:R-:W-:Y:S02]  /*0be0*/  @!P2 IMAD.IADD R29, R2, 0x1, R25 ;  /* 0x00000001021da824 */ /* 0x000fe400078e0219 */
[----:B------:R-:W-:Y:S01]  /*0bf0*/  @!P2 IMAD R25, R25, R7, R0 ;  /* 0x000000071919a224 */ /* 0x000fe200078e0200 */
[----:B------:R-:W4:Y:S01]  /*0c00*/  @P0 LDG.E.64 R18, desc[UR10][R18.64] ;  /* 0x0000000a12120981 */ /* 0x000f22000c1e1b00 */
[----:B---3--:R-:W-:-:S04]  /*0c10*/  @!P2 IMAD.WIDE R10, R29, 0x8, R10 ;  /* 0x000000081d0aa825 */ /* 0x008fc800078e020a */
[----:B--2---:R-:W-:Y:S02]  /*0c20*/  @!P2 IMAD.WIDE R24, R25, 0x8, R8 ;  /* 0x000000081918a825 */ /* 0x004fe400078e0208 */
[----:B------:R-:W2:Y:S04]  /*0c30*/  @!P2 LDG.E.64 R8, desc[UR10][R10.64] ;  /* 0x0000000a0a08a981 */ /* 0x000ea8000c1e1b00 */
[----:B------:R-:W2:Y:S01]  /*0c40*/  @!P2 LDG.E.64 R24, desc[UR10][R24.64] ;  /* 0x0000000a1818a981 */ /* 0x000ea2000c1e1b00 */
[----:B-----5:R-:W-:-:S08]  /*0c50*/  @P0 DFMA R14, R14, R16, R12 ;  /* 0x000000100e0e022b */ /* 0x020fd0000000000c */
[----:B----4-:R-:W-:-:S08]  /*0c60*/  @P0 DFMA R12, R20, R18, R14 ;  /* 0x00000012140c022b */ /* 0x010fd0000000000e */
[----:B--2---:R-:W-:-:S11]  /*0c70*/  @!P2 DFMA R12, R8, R24, R12 ;  /* 0x00000018080ca22b */ /* 0x004fd6000000000c */
.L_x_15:
[----:B------:R-:W0:Y:S01]  /*0c80*/  LDC.64 R8, c[0x0][0x3a0] ;  /* 0x0000e800ff087b82 */ /* 0x000e220000000a00 */
[----:B------:R-:W-:-:S04]  /*0c90*/  IMAD R7, R3, R7, R0 ;  /* 0x0000000703077224 */ /* 0x000fc800078e0200 */
[----:B0-----:R-:W-:-:S05]  /*0ca0*/  IMAD.WIDE R6, R7, 0x8, R8 ;  /* 0x0000000807067825 */ /* 0x001fca00078e0208 */
[----:B------:R0:W-:Y:S02]  /*0cb0*/  STG.E.64 desc[UR10][R6.64], R12 ;  /* 0x0000000c06007986 */ /* 0x0001e4000c101b0a */
.L_x_12:
[----:B------:R-:W-:Y:S05]  /*0cc0*/  BSYNC.RECONVERGENT B0 ;  /* 0x0000000000007941 */ /* 0x000fea0003800200 */
.L_x_11:
[----:B------:R-:W-:Y:S05]  /*0cd0*/  @P1 BRA `(.L_x_17) ;  /* 0xfffffff800241947 */ /* 0x000fea000383ffff */
[----:B------:R-:W1:Y:S01]  /*0ce0*/  LDC R0, c[0x0][0x3a8] ;  /* 0x0000ea00ff007b82 */ /* 0x000e620000000800 */
[----:B------:R-:W-:-:S06]  /*0cf0*/  UIADD3 UR7, UPT, UPT, UR4, 0x1, URZ ;  /* 0x0000000104077890 */ /* 0x000fcc000fffe0ff */
[----:B-1----:R-:W-:-:S13]  /*0d00*/  ISETP.NE.AND P0, PT, R0, UR7, PT ;  /* 0x0000000700007c0c */ /* 0x002fda000bf05270 */
[----:B------:R-:W-:Y:S05]  /*0d10*/  @!P0 EXIT ;  /* 0x000000000000894d */ /* 0x000fea0003800000 */
[----:B------:R-:W-:Y:S01]  /*0d20*/  UMOV UR4, UR7 ;  /* 0x0000000700047c82 */ /* 0x000fe20008000000 */
[----:B------:R-:W-:Y:S05]  /*0d30*/  BRA `(.L_x_18) ;  /* 0xfffffff400f87947 */ /* 0x000fea000383ffff */
.L_x_19:
        /* <DEDUP_REMOVED lines=12> */
.L_x_43:


//--------------------- .text.matmult_gpu3_kernel --------------------------
	.section	.text.matmult_gpu3_kernel,"ax",@progbits
	.align	128
        .global         matmult_gpu3_kernel
        .type           matmult_gpu3_kernel,@function
        .size           matmult_gpu3_kernel,(.L_x_44 - matmult_gpu3_kernel)
        .other          matmult_gpu3_kernel,@"STO_CUDA_ENTRY STV_DEFAULT"
matmult_gpu3_kernel:
.text.matmult_gpu3_kernel:
[----:B------:R-:W-:Y:S08]  /*0000*/  LDC R1, c[0x0][0x37c] ;  /* 0x0000df00ff017b82 */ /* 0x000ff00000000800 */
[----:B------:R-:W0:Y:S01]  /*0010*/  LDC R6, c[0x0][0x3a8] ;  /* 0x0000ea00ff067b82 */ /* 0x000e220000000800 */
[----:B------:R-:W1:Y:S01]  /*0020*/  S2R R0, SR_TID.X ;  /* 0x0000000000007919 */ /* 0x000e620000002100 */
[----:B------:R-:W2:Y:S06]  /*0030*/  S2R R5, SR_TID.Y ;  /* 0x0000000000057919 */ /* 0x000eac0000002200 */
[----:B------:R-:W3:Y:S08]  /*0040*/  LDC R3, c[0x0][0x360] ;  /* 0x0000d800ff037b82 */ /* 0x000ef00000000800 */
[----:B------:R-:W4:Y:S01]  /*0050*/  LDC R4, c[0x0][0x364] ;  /* 0x0000d900ff047b82 */ /* 0x000f220000000800 */
[----:B0-----:R-:W-:-:S07]  /*0060*/  ISETP.GE.AND P0, PT, R6, 0x1, PT ;  /* 0x000000010600780c */ /* 0x001fce0003f06270 */
[----:B------:R-:W0:Y:S08]  /*0070*/  S2UR UR4, SR_CTAID.X ;  /* 0x00000000000479c3 */ /* 0x000e300000002500 */
[----:B------:R-:W0:Y:S02]  /*0080*/  S2UR UR6, SR_CTAID.Y ;  /* 0x00000000000679c3 */ /* 0x000e240000002600 */
[----:B01234-:R-:W-:Y:S05]  /*0090*/  @!P0 EXIT ;  /* 0x000000000000894d */ /* 0x01ffea0003800000 */
[----:B------:R-:W0:Y:S01]  /*00a0*/  LDCU UR5, c[0x0][0x388] ;  /* 0x00007100ff0577ac */ /* 0x000e220008000800 */
[----:B------:R-:W-:Y:S02]  /*00b0*/  IMAD R3, R3, UR4, R0 ;  /* 0x0000000403037c24 */ /* 0x000fe4000f8e0200 */
[----:B------:R-:W-:Y:S01]  /*00c0*/  IMAD R4, R4, UR6, R5 ;  /* 0x0000000604047c24 */ /* 0x000fe2000f8e0205 */
[----:B------:R-:W1:Y:S01]  /*00d0*/  LDCU.64 UR8, c[0x0][0x358] ;  /* 0x00006b00ff0877ac */ /* 0x000e620008000a00 */
[----:B0-----:R-:W-:-:S09]  /*00e0*/  UISETP.GE.AND UP0, UPT, UR5, 0x1, UPT ;  /* 0x000000010500788c */ /* 0x001fd2000bf06270 */
[----:B-1----:R-:W-:Y:S05]  /*00f0*/  BRA.U !UP0, `(.L_x_20) ;  /* 0x0000000508f07547 */ /* 0x002fea000b800000 */
[----:B------:R-:W-:Y:S01]  /*0100*/  CS2R R14, SRZ ;  /* 0x00000000000e7805 */ /* 0x000fe2000001ff00 */
[----:B------:R-:W-:Y:S01]  /*0110*/  ULOP3.LUT UR5, UR5, 0x7, URZ, 0xc0, !UPT ;  /* 0x0000000705057892 */ /* 0x000fe2000f8ec0ff */
[----:B------:R-:W-:-:S11]  /*0120*/  UMOV UR4, URZ ;  /* 0x000000ff00047c82 */ /* 0x000fd60008000000 */
.L_x_27:
[----:B0-----:R-:W0:Y:S01]  /*0130*/  LDC R2, c[0x0][0x3a8] ;  /* 0x0000ea00ff027b82 */ /* 0x001e220000000800 */
[----:B------:R-:W-:Y:S07]  /*0140*/  BSSY.RECONVERGENT B0, `(.L_x_21) ;  /* 0x0000072000007945 */ /* 0x000fee0003800200 */
[----:B------:R-:W1:Y:S01]  /*0150*/  LDC.64 R6, c[0x0][0x380] ;  /* 0x0000e000ff067b82 */ /* 0x000e620000000a00 */
[----:B0-----:R-:W-:Y:S01]  /*0160*/  IMAD R0, R3, R2, UR4 ;  /* 0x0000000403007e24 */ /* 0x001fe2000f8e0202 */
[----:B-1----:R-:W-:-:S04]  /*0170*/  ISETP.GE.AND P0, PT, R4, R7, PT ;  /* 0x000000070400720c */ /* 0x002fc80003f06270 */
[----:B------:R-:W-:-:S13]  /*0180*/  ISETP.LT.AND P0, PT, R0, R6, !P0 ;  /* 0x000000060000720c */ /* 0x000fda0004701270 */
[----:B------:R-:W-:Y:S05]  /*0190*/  @!P0 BRA `(.L_x_22) ;  /* 0x0000000400b08947 */ /* 0x000fea0003800000 */
[----:B------:R-:W0:Y:S01]  /*01a0*/  LDC R9, c[0x0][0x388] ;  /* 0x0000e200ff097b82 */ /* 0x000e220000000800 */
[----:B------:R-:W-:Y:S01]  /*01b0*/  HFMA2 R8, -RZ, RZ, 0, 0 ;  /* 0x00000000ff087431 */ /* 0x000fe200000001ff */
[----:B0-----:R-:W-:Y:S01]  /*01c0*/  ISETP.GE.U32.AND P0, PT, R9, 0x8, PT ;  /* 0x000000080900780c */ /* 0x001fe20003f06070 */
[----:B------:R-:W-:-:S12]  /*01d0*/  IMAD R6, R0, R9, RZ ;  /* 0x0000000900067224 */ /* 0x000fd800078e02ff */
[----:B------:R-:W-:Y:S05]  /*01e0*/  @!P0 BRA `(.L_x_23) ;  /* 0x0000000000b08947 */ /* 0x000fea0003800000 */
[----:B------:R-:W-:Y:S02]  /*01f0*/  LOP3.LUT R8, R9, 0x7ffffff8, RZ, 0xc0, !PT ;  /* 0x7ffffff809087812 */ /* 0x000fe400078ec0ff */
[----:B------:R-:W-:Y:S02]  /*0200*/  MOV R5, R6 ;  /* 0x0000000600057202 */ /* 0x000fe40000000f00 */
[----:B------:R-:W-:Y:S02]  /*0210*/  MOV R26, R4 ;  /* 0x00000004001a7202 */ /* 0x000fe40000000f00 */
[----:B------:R-:W-:-:S07]  /*0220*/  IADD3 R27, PT, PT, -R8, RZ, RZ ;  /* 0x000000ff081b7210 */ /* 0x000fce0007ffe1ff */
.L_x_24:
[----:B------:R-:W0:Y:S08]  /*0230*/  LDC.64 R24, c[0x0][0x390] ;  /* 0x0000e400ff187b82 */ /* 0x000e300000000a00 */
[----:B------:R-:W1:Y:S01]  /*0240*/  LDC.64 R20, c[0x0][0x398] ;  /* 0x0000e600ff147b82 */ /* 0x000e620000000a00 */
[----:B0-----:R-:W-:-:S05]  /*0250*/  IMAD.WIDE R24, R5, 0x8, R24 ;  /* 0x0000000805187825 */ /* 0x001fca00078e0218 */
[----:B------:R-:W2:Y:S01]  /*0260*/  LDG.E.64 R12, desc[UR8][R24.64] ;  /* 0x00000008180c7981 */ /* 0x000ea2000c1e1b00 */
[----:B-1----:R-:W-:-:S03]  /*0270*/  IMAD.WIDE R20, R26, 0x8, R20 ;  /* 0x000000081a147825 */ /* 0x002fc600078e0214 */
[----:B------:R-:W3:Y:S04]  /*0280*/  LDG.E.64 R10, desc[UR8][R24.64+0x8] ;  /* 0x00000808180a7981 */ /* 0x000ee8000c1e1b00 */
        /* <DEDUP_REMOVED lines=28> */
[----:B------:R-:W-:Y:S02]  /*0450*/  ISETP.NE.AND P0, PT, R27, RZ, PT ;  /* 0x000000ff1b00720c */ /* 0x000fe40003f05270 */
[----:B------:R-:W-:Y:S02]  /*0460*/  IADD3 R5, PT, PT, R5, 0x8, RZ ;  /* 0x0000000805057810 */ /* 0x000fe40007ffe0ff */
[----:B------:R-:W-:Y:S01]  /*0470*/  LEA R26, R7, R26, 0x3 ;  /* 0x0000001a071a7211 */ /* 0x000fe200078e18ff */
[----:B----4-:R-:W-:-:S08]  /*0480*/  DFMA R10, R16, R18, R10 ;  /* 0x00000012100a722b */ /* 0x010fd0000000000a */
[----:B--2---:R-:W-:Y:S01]  /*0490*/  DFMA R14, R22, R20, R10 ;  /* 0x00000014160e722b */ /* 0x004fe2000000000a */
[----:B------:R-:W-:Y:S10]  /*04a0*/  @P0 BRA `(.L_x_24) ;  /* 0xfffffffc00600947 */ /* 0x000ff4000383ffff */
.L_x_23:
        /* <DEDUP_REMOVED lines=27> */
.L_x_26:
[----:B------:R-:W-:-:S13]  /*0660*/  LOP3.LUT P0, R5, R9, 0x3, RZ, 0xc0, !PT ;  /* 0x0000000309057812 */ /* 0x000fda000780c0ff */
[----:B------:R-:W-:Y:S05]  /*0670*/  @!P0 BRA `(.L_x_25) ;  /* 0x0000000000688947 */ /* 0x000fea0003800000 */
[----:B------:R-:W0:Y:S01]  /*0680*/  LDC.64 R22, c[0x0][0x390] ;  /* 0x0000e400ff167b82 */ /* 0x000e220000000a00 */
[----:B------:R-:W-:Y:S02]  /*0690*/  ISETP.NE.AND P0, PT, R5, 0x1, PT ;  /* 0x000000010500780c */ /* 0x000fe40003f05270 */
[----:B------:R-:W-:-:S04]  /*06a0*/  LOP3.LUT R9, R9, 0x1, RZ, 0xc0, !PT ;  /* 0x0000000109097812 */ /* 0x000fc800078ec0ff */
[----:B------:R-:W-:Y:S01]  /*06b0*/  ISETP.NE.U32.AND P1, PT, R9, 0x1, PT ;  /* 0x000000010900780c */ /* 0x000fe20003f25070 */
[----:B------:R-:W1:Y:S06]  /*06c0*/  LDC.64 R16, c[0x0][0x398] ;  /* 0x0000e600ff107b82 */ /* 0x000e6c0000000a00 */
[----:B------:R-:W-:Y:S01]  /*06d0*/  @P0 IADD3 R5, PT, PT, R6, R8, RZ ;  /* 0x0000000806050210 */ /* 0x000fe20007ffe0ff */
[C---:B------:R-:W-:Y:S01]  /*06e0*/  @P0 IMAD R25, R8.reuse, R7, R4 ;  /* 0x0000000708190224 */ /* 0x040fe200078e0204 */
[----:B------:R-:W2:Y:S08]  /*06f0*/  LDC.64 R12, c[0x0][0x390] ;  /* 0x0000e400ff0c7b82 */ /* 0x000eb00000000a00 */
[----:B------:R-:W3:Y:S01]  /*0700*/  LDC.64 R10, c[0x0][0x398] ;  /* 0x0000e600ff0a7b82 */ /* 0x000ee20000000a00 */
[----:B0-----:R-:W-:Y:S01]  /*0710*/  @P0 IMAD.WIDE R22, R5, 0x8, R22 ;  /* 0x0000000805160825 */ /* 0x001fe200078e0216 */
[----:B------:R-:W-:-:S04]  /*0720*/  @P0 IADD3 R8, PT, PT, R8, 0x2, RZ ;  /* 0x0000000208080810 */ /* 0x000fc80007ffe0ff */
[----:B------:R-:W4:Y:S01]  /*0730*/  @P0 LDG.E.64 R18, desc[UR8][R22.64] ;  /* 0x0000000816120981 */ /* 0x000f22000c1e1b00 */
[----:B-1----:R-:W-:-:S05]  /*0740*/  @P0 IMAD.WIDE R24, R25, 0x8, R16 ;  /* 0x0000000819180825 */ /* 0x002fca00078e0210 */
[----:B------:R-:W4:Y:S01]  /*0750*/  @P0 LDG.E.64 R16, desc[UR8][R24.64] ;  /* 0x0000000818100981 */ /* 0x000f22000c1e1b00 */
[----:B------:R-:W-:Y:S01]  /*0760*/  @P0 IMAD.WIDE R20, R7, 0x8, R24 ;  /* 0x0000000807140825 */ /* 0x000fe200078e0218 */
[----:B------:R-:W-:-:S03]  /*0770*/  @!P1 IADD3 R5, PT, PT, R6, R8, RZ ;  /* 0x0000000806059210 */ /* 0x000fc60007ffe0ff */
[----:B------:R-:W-:Y:S02]  /*0780*/  @!P1 IMAD R27, R8, R7, R4 ;  /* 0x00000007081b9224 */ /* 0x000fe400078e0204 */
[----:B------:R-:W5:Y:S01]  /*0790*/  @P0 LDG.E.64 R8, desc[UR8][R22.64+0x8] ;  /* 0x0000080816080981 */ /* 0x000f62000c1e1b00 */
[----:B--2---:R-:W-:-:S03]  /*07a0*/  @!P1 IMAD.WIDE R12, R5, 0x8, R12 ;  /* 0x00000008050c9825 */ /* 0x004fc600078e020c */
[----:B------:R-:W5:Y:S01]  /*07b0*/  @P0 LDG.E.64 R20, desc[UR8][R20.64] ;  /* 0x0000000814140981 */ /* 0x000f62000c1e1b00 */
[----:B---3--:R-:W-:-:S03]  /*07c0*/  @!P1 IMAD.WIDE R10, R27, 0x8, R10 ;  /* 0x000000081b0a9825 */ /* 0x008fc600078e020a */
[----:B------:R-:W2:Y:S04]  /*07d0*/  @!P1 LDG.E.64 R12, desc[UR8][R12.64] ;  /* 0x000000080c0c9981 */ /* 0x000ea8000c1e1b00 */
[----:B------:R-:W2:Y:S01]  /*07e0*/  @!P1 LDG.E.64 R10, desc[UR8][R10.64] ;  /* 0x000000080a0a9981 */ /* 0x000ea2000c1e1b00 */
[----:B----4-:R-:W-:-:S08]  /*07f0*/  @P0 DFMA R16, R18, R16, R14 ;  /* 0x000000101210022b */ /* 0x010fd0000000000e */
[----:B-----5:R-:W-:-:S08]  /*0800*/  @P0 DFMA R14, R8, R20, R16 ;  /* 0x00000014080e022b */ /* 0x020fd00000000010 */
[----:B--2---:R-:W-:-:S11]  /*0810*/  @!P1 DFMA R14, R12, R10, R14 ;  /* 0x0000000a0c0e922b */ /* 0x004fd6000000000e */
.L_x_25:
[----:B------:R-:W0:Y:S01]  /*0820*/  LDC.64 R8, c[0x0][0x3a0] ;  /* 0x0000e800ff087b82 */ /* 0x000e220000000a00 */
[----:B------:R-:W-:-:S04]  /*0830*/  IMAD R7, R0, R7, R4 ;  /* 0x0000000700077224 */ /* 0x000fc800078e0204 */
[----:B0-----:R-:W-:-:S05]  /*0840*/  IMAD.WIDE R6, R7, 0x8, R8 ;  /* 0x0000000807067825 */ /* 0x001fca00078e0208 */
[----:B------:R0:W-:Y:S02]  /*0850*/  STG.E.64 desc[UR8][R6.64], R14 ;  /* 0x0000000e06007986 */ /* 0x0001e4000c101b08 */
.L_x_22:
[----:B------:R-:W-:Y:S05]  /*0860*/  BSYNC.RECONVERGENT B0 ;  /* 0x0000000000007941 */ /* 0x000fea0003800200 */
.L_x_21:
[----:B------:R-:W-:-:S06]  /*0870*/  UIADD3 UR6, UPT, UPT, UR4, 0x1, URZ ;  /* 0x0000000104067890 */ /* 0x000fcc000fffe0ff */
[----:B------:R-:W-:-:S13]  /*0880*/  ISETP.NE.AND P0, PT, R2, UR6, PT ;  /* 0x0000000602007c0c */ /* 0x000fda000bf05270 */
[----:B------:R-:W-:Y:S05]  /*0890*/  @!P0 EXIT ;  /* 0x000000000000894d */ /* 0x000fea0003800000 */
[----:B------:R-:W-:Y:S01]  /*08a0*/  UMOV UR4, UR6 ;  /* 0x0000000600047c82 */ /* 0x000fe20008000000 */
[----:B------:R-:W-:Y:S05]  /*08b0*/  BRA `(.L_x_27) ;  /* 0xfffffff8001c7947 */ /* 0x000fea000383ffff */
.L_x_20:
[C---:B------:R-:W-:Y:S01]  /*08c0*/  ISETP.GE.U32.AND P0, PT, R6.reuse, 0x4, PT ;  /* 0x000000040600780c */ /* 0x040fe20003f06070 */
[----:B------:R-:W-:Y:S01]  /*08d0*/  IMAD.MOV.U32 R0, RZ, RZ, RZ ;  /* 0x000000ffff007224 */ /* 0x000fe200078e00ff */
[----:B------:R-:W-:-:S04]  /*08e0*/  LOP3.LUT R14, R6, 0x3, RZ, 0xc0, !PT ;  /* 0x00000003060e7812 */ /* 0x000fc800078ec0ff */
[----:B------:R-:W-:-:S07]  /*08f0*/  ISETP.NE.AND P2, PT, R14, RZ, PT ;  /* 0x000000ff0e00720c */ /* 0x000fce0003f45270 */
[----:B------:R-:W-:Y:S06]  /*0900*/  @!P0 BRA `(.L_x_28) ;  /* 0x0000000000908947 */ /* 0x000fec0003800000 */
[----:B------:R-:W0:Y:S01]  /*0910*/  LDC R2, c[0x0][0x3a8] ;  /* 0x0000ea00ff027b82 */ /* 0x000e220000000800 */
[----:B------:R-:W1:Y:S01]  /*0920*/  LDCU UR6, c[0x0][0x384] ;  /* 0x00007080ff0677ac */ /* 0x000e620008000800 */
[----:B------:R-:W-:Y:S01]  /*0930*/  LOP3.LUT R0, R6, 0x7ffffffc, RZ, 0xc0, !PT ;  /* 0x7ffffffc06007812 */ /* 0x000fe200078ec0ff */
[----:B------:R-:W2:Y:S01]  /*0940*/  LDCU UR4, c[0x0][0x384] ;  /* 0x00007080ff0477ac */ /* 0x000ea20008000800 */
[----:B------:R-:W3:Y:S01]  /*0950*/  LDCU UR5, c[0x0][0x380] ;  /* 0x00007000ff0577ac */ /* 0x000ee20008000800 */
[C---:B-1----:R-:W-:Y:S02]  /*0960*/  ISETP.GE.AND P1, PT, R4.reuse, UR6, PT ;  /* 0x0000000604007c0c */ /* 0x042fe4000bf26270 */
[----:B--2---:R-:W-:Y:S01]  /*0970*/  ISETP.GE.AND P0, PT, R4, UR4, PT ;  /* 0x0000000404007c0c */ /* 0x004fe2000bf06270 */
[----:B---3--:R-:W-:-:S12]  /*0980*/  UMOV UR4, URZ ;  /* 0x000000ff00047c82 */ /* 0x008fd80008000000 */
.L_x_29:
[----:B0-----:R-:W-:Y:S01]  /*0990*/  IMAD R5, R3, R2, UR4 ;  /* 0x0000000403057e24 */ /* 0x001fe2000f8e0202 */
[----:B------:R-:W-:-:S04]  /*09a0*/  UIADD3 UR4, UPT, UPT, UR4, 0x4, URZ ;  /* 0x0000000404047890 */ /* 0x000fc8000fffe0ff */
[C---:B------:R-:W-:Y:S02]  /*09b0*/  ISETP.GE.OR P3, PT, R5.reuse, UR5, P0 ;  /* 0x0000000505007c0c */ /* 0x040fe40008766670 */
[C---:B------:R-:W-:Y:S02]  /*09c0*/  IADD3 R15, PT, PT, R5.reuse, 0x1, RZ ;  /* 0x00000001050f7810 */ /* 0x040fe40007ffe0ff */
[----:B------:R-:W-:Y:S02]  /*09d0*/  PLOP3.LUT P0, PT, P1, PT, PT, 0x80, 0x8 ;  /* 0x000000000008781c */ /* 0x000fe40000f0f070 */
[C---:B------:R-:W-:Y:S02]  /*09e0*/  IADD3 R17, PT, PT, R5.reuse, 0x2, RZ ;  /* 0x0000000205117810 */ /* 0x040fe40007ffe0ff */
[----:B------:R-:W-:Y:S02]  /*09f0*/  IADD3 R19, PT, PT, R5, 0x3, RZ ;  /* 0x0000000305137810 */ /* 0x000fe40007ffe0ff */
[----:B------:R-:W-:-:S02]  /*0a00*/  ISETP.GE.OR P4, PT, R15, UR5, P0 ;  /* 0x000000050f007c0c */ /* 0x000fc40008786670 */
[----:B------:R-:W-:Y:S01]  /*0a10*/  ISETP.GE.OR P5, PT, R17, UR5, P0 ;  /* 0x0000000511007c0c */ /* 0x000fe200087a6670 */
[----:B---3--:R-:W0:Y:S01]  /*0a20*/  @!P3 LDC.64 R10, c[0x0][0x3a0] ;  /* 0x0000e800ff0abb82 */ /* 0x008e220000000a00 */
[----:B------:R-:W-:Y:S01]  /*0a30*/  ISETP.GE.OR P6, PT, R19, UR5, P0 ;  /* 0x0000000513007c0c */ /* 0x000fe200087c6670 */
[----:B------:R-:W-:-:S08]  /*0a40*/  @!P3 IMAD R5, R5, UR6, R4 ;  /* 0x000000060505bc24 */ /* 0x000fd0000f8e0204 */
[----:B------:R-:W1:Y:S01]  /*0a50*/  @!P4 LDC.64 R12, c[0x0][0x3a0] ;  /* 0x0000e800ff0ccb82 */ /* 0x000e620000000a00 */
[--C-:B------:R-:W-:Y:S02]  /*0a60*/  @!P4 IMAD R15, R15, UR6, R4.reuse ;  /* 0x000000060f0fcc24 */ /* 0x100fe4000f8e0204 */
[--C-:B------:R-:W-:Y:S02]  /*0a70*/  @!P5 IMAD R17, R17, UR6, R4.reuse ;  /* 0x000000061111dc24 */ /* 0x100fe4000f8e0204 */
[----:B------:R-:W-:-:S03]  /*0a80*/  @!P6 IMAD R19, R19, UR6, R4 ;  /* 0x000000061313ec24 */ /* 0x000fc6000f8e0204 */
[----:B------:R-:W2:Y:S01]  /*0a90*/  @!P5 LDC.64 R8, c[0x0][0x3a0] ;  /* 0x0000e800ff08db82 */ /* 0x000ea20000000a00 */
[----:B0-----:R-:W-:-:S07]  /*0aa0*/  @!P3 IMAD.WIDE R10, R5, 0x8, R10 ;  /* 0x00000008050ab825 */ /* 0x001fce00078e020a */
[----:B------:R-:W0:Y:S01]  /*0ab0*/  @!P6 LDC.64 R6, c[0x0][0x3a0] ;  /* 0x0000e800ff06eb82 */ /* 0x000e220000000a00 */
[----:B------:R3:W-:Y:S01]  /*0ac0*/  @!P3 STG.E.64 desc[UR8][R10.64], RZ ;  /* 0x000000ff0a00b986 */ /* 0x0007e2000c101b08 */
[----:B------:R-:W-:Y:S01]  /*0ad0*/  ISETP.NE.AND P3, PT, R0, UR4, PT ;  /* 0x0000000400007c0c */ /* 0x000fe2000bf65270 */
[----:B-1----:R-:W-:-:S05]  /*0ae0*/  @!P4 IMAD.WIDE R12, R15, 0x8, R12 ;  /* 0x000000080f0cc825 */ /* 0x002fca00078e020c */
[----:B------:R3:W-:Y:S01]  /*0af0*/  @!P4 STG.E.64 desc[UR8][R12.64], RZ ;  /* 0x000000ff0c00c986 */ /* 0x0007e2000c101b08 */
[----:B--2---:R-:W-:-:S05]  /*0b00*/  @!P5 IMAD.WIDE R8, R17, 0x8, R8 ;  /* 0x000000081108d825 */ /* 0x004fca00078e0208 */
[----:B------:R3:W-:Y:S01]  /*0b10*/  @!P5 STG.E.64 desc[UR8][R8.64], RZ ;  /* 0x000000ff0800d986 */ /* 0x0007e2000c101b08 */
[----:B0-----:R-:W-:-:S05]  /*0b20*/  @!P6 IMAD.WIDE R6, R19, 0x8, R6 ;  /* 0x000000081306e825 */ /* 0x001fca00078e0206 */
[----:B------:R3:W-:Y:S01]  /*0b30*/  @!P6 STG.E.64 desc[UR8][R6.64], RZ ;  /* 0x000000ff0600e986 */ /* 0x0007e2000c101b08 */
[----:B------:R-:W-:Y:S05]  /*0b40*/  @P3 BRA `(.L_x_29) ;  /* 0xfffffffc00903947 */ /* 0x000fea000383ffff */
.L_x_28:
[----:B------:R-:W-:Y:S05]  /*0b50*/  @!P2 EXIT ;  /* 0x000000000000a94d */ /* 0x000fea0003800000 */
[----:B------:R-:W0:Y:S01]  /*0b60*/  LDCU UR4, c[0x0][0x384] ;  /* 0x00007080ff0477ac */ /* 0x000e220008000800 */
[----:B------:R-:W1:Y:S01]  /*0b70*/  LDCU UR5, c[0x0][0x3a8] ;  /* 0x00007500ff0577ac */ /* 0x000e620008000800 */
[----:B------:R-:W2:Y:S01]  /*0b80*/  LDCU UR6, c[0x0][0x380] ;  /* 0x00007000ff0677ac */ /* 0x000ea20008000800 */
[----:B0-----:R-:W-:Y:S01]  /*0b90*/  ISETP.GE.AND P1, PT, R4, UR4, PT ;  /* 0x0000000404007c0c */ /* 0x001fe2000bf26270 */
[----:B-1----:R-:W-:-:S12]  /*0ba0*/  UMOV UR4, URZ ;  /* 0x000000ff00047c82 */ /* 0x002fd80008000000 */
.L_x_30:
[----:B------:R-:W-:Y:S01]  /*0bb0*/  IMAD R5, R3, UR5, R0 ;  /* 0x0000000503057c24 */ /* 0x000fe2000f8e0200 */
[----:B------:R-:W-:Y:S01]  /*0bc0*/  UIADD3 UR4, UPT, UPT, UR4, 0x1, URZ ;  /* 0x0000000104047890 */ /* 0x000fe2000fffe0ff */
[----:B------:R-:W-:-:S03]  /*0bd0*/  IADD3 R0, PT, PT, R0, 0x1, RZ ;  /* 0x0000000100007810 */ /* 0x000fc60007ffe0ff */
[----:B--2---:R-:W-:-:S13]  /*0be0*/  ISETP.GE.OR P0, PT, R5, UR6, P1 ;  /* 0x0000000605007c0c */ /* 0x004fda0008f06670 */
[----:B------:R-:W0:Y:S08]  /*0bf0*/  @!P0 LDC R2, c[0x0][0x384] ;  /* 0x0000e100ff028b82 */ /* 0x000e300000000800 */
[----:B---3--:R-:W1:Y:S01]  /*0c00*/  @!P0 LDC.64 R6, c[0x0][0x3a0] ;  /* 0x0000e800ff068b82 */ /* 0x008e620000000a00 */
[----:B0-----:R-:W-:-:S04]  /*0c10*/  @!P0 IMAD R5, R5, R2, R4 ;  /* 0x0000000205058224 */ /* 0x001fc800078e0204 */
[----:B-1----:R-:W-:-:S05]  /*0c20*/  @!P0 IMAD.WIDE R6, R5, 0x8, R6 ;  /* 0x0000000805068825 */ /* 0x002fca00078e0206 */
[----:B------:R0:W-:Y:S01]  /*0c30*/  @!P0 STG.E.64 desc[UR8][R6.64], RZ ;  /* 0x000000ff06008986 */ /* 0x0001e2000c101b08 */
[----:B------:R-:W-:-:S13]  /*0c40*/  ISETP.NE.AND P0, PT, R14, UR4, PT ;  /* 0x000000040e007c0c */ /* 0x000fda000bf05270 */
[----:B0-----:R-:W-:Y:S05]  /*0c50*/  @P0 BRA `(.L_x_30) ;  /* 0xfffffffc00d40947 */ /* 0x001fea000383ffff */
[----:B------:R-:W-:Y:S05]  /*0c60*/  EXIT ;  /* 0x000000000000794d */ /* 0x000fea0003800000 */
.L_x_31:
        /* <DEDUP_REMOVED lines=9> */
.L_x_44:


//--------------------- .text.matmult_gpu2_kernel --------------------------
	.section	.text.matmult_gpu2_kernel,"ax",@progbits
	.align	128
        .global         matmult_gpu2_kernel
        .type           matmult_gpu2_kernel,@function
        .size           matmult_gpu2_kernel,(.L_x_45 - matmult_gpu2_kernel)
        .other          matmult_gpu2_kernel,@"STO_CUDA_ENTRY STV_DEFAULT"
matmult_gpu2_kernel:
.text.matmult_gpu2_kernel:
[----:B------:R-:W-:Y:S01]  /*0000*/  LDC R1, c[0x0][0x37c] ;  /* 0x0000df00ff017b82 */ /* 0x000fe20000000800 */
[----:B------:R-:W0:Y:S07]  /*0010*/  S2R R7, SR_TID.Y ;  /* 0x0000000000077919 */ /* 0x000e2e0000002200 */
[----:B------:R-:W1:Y:S01]  /*0020*/  LDC R3, c[0x0][0x360] ;  /* 0x0000d800ff037b82 */ /* 0x000e620000000800 */
[----:B------:R-:W1:Y:S07]  /*0030*/  S2R R2, SR_TID.X ;  /* 0x0000000000027919 */ /* 0x000e6e0000002100 */
[----:B------:R-:W0:Y:S08]  /*0040*/  S2UR UR5, SR_CTAID.Y ;  /* 0x00000000000579c3 */ /* 0x000e300000002600 */
[----:B------:R-:W0:Y:S08]  /*0050*/  LDC R0, c[0x0][0x364] ;  /* 0x0000d900ff007b82 */ /* 0x000e300000000800 */
[----:B------:R-:W1:Y:S08]  /*0060*/  S2UR UR4, SR_CTAID.X ;  /* 0x00000000000479c3 */ /* 0x000e700000002500 */
[----:B------:R-:W2:Y:S01]  /*0070*/  LDC.64 R4, c[0x0][0x380] ;  /* 0x0000e000ff047b82 */ /* 0x000ea20000000a00 */
[----:B0-----:R-:W-:-:S02]  /*0080*/  IMAD R0, R0, UR5, R7 ;  /* 0x0000000500007c24 */ /* 0x001fc4000f8e0207 */
[----:B-1----:R-:W-:-:S03]  /*0090*/  IMAD R3, R3, UR4, R2 ;  /* 0x0000000403037c24 */ /* 0x002fc6000f8e0202 */
[----:B--2---:R-:W-:-:S04]  /*00a0*/  ISETP.GE.AND P0, PT, R0, R5, PT ;  /* 0x000000050000720c */ /* 0x004fc80003f06270 */
[----:B------:R-:W-:-:S13]  /*00b0*/  ISETP.GE.OR P0, PT, R3, R4, P0 ;  /* 0x000000040300720c */ /* 0x000fda0000706670 */
[----:B------:R-:W-:Y:S05]  /*00c0*/  @P0 EXIT ;  /* 0x000000000000094d */ /* 0x000fea0003800000 */
[----:B------:R-:W0:Y:S01]  /*00d0*/  LDC R2, c[0x0][0x388] ;  /* 0x0000e200ff027b82 */ /* 0x000e220000000800 */
[----:B------:R-:W1:Y:S01]  /*00e0*/  LDCU.64 UR4, c[0x0][0x358] ;  /* 0x00006b00ff0477ac */ /* 0x000e620008000a00 */
[----:B------:R-:W-:Y:S02]  /*00f0*/  CS2R R12, SRZ ;  /* 0x00000000000c7805 */ /* 0x000fe4000001ff00 */
[----:B0-----:R-:W-:-:S13]  /*0100*/  ISETP.GE.AND P0, PT, R2, 0x1, PT ;  /* 0x000000010200780c */ /* 0x001fda0003f06270 */
[----:B-1----:R-:W-:Y:S05]  /*0110*/  @!P0 BRA `(.L_x_32) ;  /* 0x0000000400a88947 */ /* 0x002fea0003800000 */
[C---:B------:R-:W-:Y:S01]  /*0120*/  ISETP.GE.U32.AND P1, PT, R2.reuse, 0x8, PT ;  /* 0x000000080200780c */ /* 0x040fe20003f26070 */
[----:B------:R-:W-:Y:S01]  /*0130*/  HFMA2 R24, -RZ, RZ, 0, 0 ;  /* 0x00000000ff187431 */ /* 0x000fe200000001ff */
[----:B------:R-:W-:Y:S01]  /*0140*/  LOP3.LUT R6, R2, 0x7, RZ, 0xc0, !PT ;  /* 0x0000000702067812 */ /* 0x000fe200078ec0ff */
[----:B------:R-:W-:Y:S01]  /*0150*/  IMAD R7, R3, R2, RZ ;  /* 0x0000000203077224 */ /* 0x000fe200078e02ff */
[----:B------:R-:W-:Y:S02]  /*0160*/  CS2R R12, SRZ ;  /* 0x00000000000c7805 */ /* 0x000fe4000001ff00 */
[----:B------:R-:W-:-:S07]  /*0170*/  ISETP.NE.AND P0, PT, R6, RZ, PT ;  /* 0x000000ff0600720c */ /* 0x000fce0003f05270 */
[----:B------:R-:W-:Y:S06]  /*0180*/  @!P1 BRA `(.L_x_33) ;  /* 0x0000000000b49947 */ /* 0x000fec0003800000 */
[----:B------:R-:W-:Y:S02]  /*0190*/  LOP3.LUT R24, R2, 0x7ffffff8, RZ, 0xc0, !PT ;  /* 0x7ffffff802187812 */ /* 0x000fe400078ec0ff */
[----:B------:R-:W-:Y:S02]  /*01a0*/  CS2R R12, SRZ ;  /* 0x00000000000c7805 */ /* 0x000fe4000001ff00 */
[----:B------:R-:W-:Y:S02]  /*01b0*/  MOV R4, R7 ;  /* 0x0000000700047202 */ /* 0x000fe40000000f00 */
[----:B------:R-:W-:Y:S02]  /*01c0*/  MOV R26, R0 ;  /* 0x00000000001a7202 */ /* 0x000fe40000000f00 */
[----:B------:R-:W-:-:S07]  /*01d0*/  IADD3 R25, PT, PT, -R24, RZ, RZ ;  /* 0x000000ff18197210 */ /* 0x000fce0007ffe1ff */
.L_x_34:
        /* <DEDUP_REMOVED lines=40> */
.L_x_33:
[----:B------:R-:W-:Y:S05]  /*0460*/  @!P0 BRA `(.L_x_32) ;  /* 0x0000000000d48947 */ /* 0x000fea0003800000 */
[----:B------:R-:W-:Y:S02]  /*0470*/  ISETP.GE.U32.AND P0, PT, R6, 0x4, PT ;  /* 0x000000040600780c */ /* 0x000fe40003f06070 */
[----:B------:R-:W-:-:S04]  /*0480*/  LOP3.LUT R4, R2, 0x3, RZ, 0xc0, !PT ;  /* 0x0000000302047812 */ /* 0x000fc800078ec0ff */
[----:B------:R-:W-:-:S07]  /*0490*/  ISETP.NE.AND P1, PT, R4, RZ, PT ;  /* 0x000000ff0400720c */ /* 0x000fce0003f25270 */
[----:B------:R-:W-:Y:S06]  /*04a0*/  @!P0 BRA `(.L_x_35) ;  /* 0x0000000000588947 */ /* 0x000fec0003800000 */
[----:B------:R-:W0:Y:S01]  /*04b0*/  LDC.64 R28, c[0x0][0x390] ;  /* 0x0000e400ff1c7b82 */ /* 0x000e220000000a00 */
[----:B------:R-:W-:Y:S01]  /*04c0*/  IADD3 R9, PT, PT, R7, R24, RZ ;  /* 0x0000001807097210 */ /* 0x000fe20007ffe0ff */
[----:B------:R-:W-:-:S06]  /*04d0*/  IMAD R15, R24, R5, R0 ;  /* 0x00000005180f7224 */ /* 0x000fcc00078e0200 */
        /* <DEDUP_REMOVED lines=19> */
.L_x_35:
        /* <DEDUP_REMOVED lines=16> */
[----:B------:R-:W-:Y:S02]  /*0710*/  @!P1 IADD3 R25, PT, PT, R7, R24, RZ ;  /* 0x0000001807199210 */ /* 0x000fe40007ffe0ff */
[----:B------:R-:W5:Y:S01]  /*0720*/  @P0 LDG.E.64 R6, desc[UR4][R20.64+0x8] ;  /* 0x0000080414060981 */ /* 0x000f62000c1e1b00 */
[----:B------:R-:W-:-:S03]  /*0730*/  @!P1 IMAD R27, R24, R5, R0 ;  /* 0x00000005181b9224 */ /* 0x000fc600078e0200 */
[----:B------:R-:W5:Y:S01]  /*0740*/  @P0 LDG.E.64 R18, desc[UR4][R18.64] ;  /* 0x0000000412120981 */ /* 0x000f62000c1e1b00 */
[----:B--2---:R-:W-:-:S04]  /*0750*/  @!P1 IMAD.WIDE R10, R25, 0x8, R10 ;  /* 0x00000008190a9825 */ /* 0x004fc800078e020a */
[----:B---3--:R-:W-:Y:S02]  /*0760*/  @!P1 IMAD.WIDE R8, R27, 0x8, R8 ;  /* 0x000000081b089825 */ /* 0x008fe400078e0208 */
[----:B------:R-:W2:Y:S04]  /*0770*/  @!P1 LDG.E.64 R10, desc[UR4][R10.64] ;  /* 0x000000040a0a9981 */ /* 0x000ea8000c1e1b00 */
[----:B------:R-:W2:Y:S01]  /*0780*/  @!P1 LDG.E.64 R8, desc[UR4][R8.64] ;  /* 0x0000000408089981 */ /* 0x000ea2000c1e1b00 */
[----:B----4-:R-:W-:-:S08]  /*0790*/  @P0 DFMA R14, R16, R14, R12 ;  /* 0x0000000e100e022b */ /* 0x010fd0000000000c */
[----:B-----5:R-:W-:-:S08]  /*07a0*/  @P0 DFMA R12, R6, R18, R14 ;  /* 0x00000012060c022b */ /* 0x020fd0000000000e */
[----:B--2---:R-:W-:-:S11]  /*07b0*/  @!P1 DFMA R12, R10, R8, R12 ;  /* 0x000000080a0c922b */ /* 0x004fd6000000000c */
.L_x_32:
[----:B------:R-:W0:Y:S01]  /*07c0*/  LDC.64 R6, c[0x0][0x3a0] ;  /* 0x0000e800ff067b82 */ /* 0x000e220000000a00 */
[----:B------:R-:W-:-:S04]  /*07d0*/  IMAD R3, R3, R5, R0 ;  /* 0x0000000503037224 */ /* 0x000fc800078e0200 */
[----:B0-----:R-:W-:-:S05]  /*07e0*/  IMAD.WIDE R2, R3, 0x8, R6 ;  /* 0x0000000803027825 */ /* 0x001fca00078e0206 */
[----:B------:R-:W-:Y:S01]  /*07f0*/  STG.E.64 desc[UR4][R2.64], R12 ;  /* 0x0000000c02007986 */ /* 0x000fe2000c101b04 */
[----:B------:R-:W-:Y:S05]  /*0800*/  EXIT ;  /* 0x000000000000794d */ /* 0x000fea0003800000 */
.L_x_36:
        /* <DEDUP_REMOVED lines=15> */
.L_x_45:


//--------------------- .text.matmult_gpu1_kernel --------------------------
	.section	.text.matmult_gpu1_kernel,"ax",@progbits
	.align	128
        .global         matmult_gpu1_kernel
        .type           matmult_gpu1_kernel,@function
        .size           matmult_gpu1_kernel,(.L_x_46 - matmult_gpu1_kernel)
        .other          matmult_gpu1_kernel,@"STO_CUDA_ENTRY STV_DEFAULT"
matmult_gpu1_kernel:
.text.matmult_gpu1_kernel:
        /* <DEDUP_REMOVED lines=30> */
.L_x_39:
        /* <DEDUP_REMOVED lines=40> */
.L_x_38:
        /* <DEDUP_REMOVED lines=27> */
.L_x_40:
        /* <DEDUP_REMOVED lines=27> */
.L_x_37:
[----:B------:R-:W0:Y:S01]  /*07c0*/  LDC.64 R6, c[0x0][0x3a0] ;  /* 0x0000e800ff067b82 */ /* 0x000e220000000a00 */
[----:B------:R-:W-:-:S04]  /*07d0*/  IMAD R3, R3, R5, R0 ;  /* 0x0000000503037224 */ /* 0x000fc800078e0200 */
[----:B0-----:R-:W-:-:S05]  /*07e0*/  IMAD.WIDE R2, R3, 0x8, R6 ;  /* 0x0000000803027825 */ /* 0x001fca00078e0206 */
[----:B------:R-:W-:Y:S01]  /*07f0*/  STG.E.64 desc[UR4][R2.64], R12 ;  /* 0x0000000c02007986 */ /* 0x000fe2000c101b04 */
[----:B------:R-:W-:Y:S05]  /*0800*/  EXIT ;  /* 0x000000000000794d */ /* 0x000fea0003800000 */
.L_x_41:
        /* <DEDUP_REMOVED lines=15> */
.L_x_46:


//--------------------- .nv.shared.reserved.0     --------------------------
	.section	.nv.shared.reserved.0,"aw",@nobits
	.weak		__nv_reservedSMEM_offset_0_alias
	.size		__nv_reservedSMEM_offset_0_alias, 0, 64
	.other		__nv_reservedSMEM_offset_0_alias,@"STO_CUDA_RESERVED_SHARED STV_DEFAULT"
__nv_reservedSMEM_offset_0_alias:
	.zero		0
	.zero		64


//--------------------- .nv.constant0.MatMulKernel --------------------------
	.section	.nv.constant0.MatMulKernel,"a",@progbits
	.sectionflags	@""
	.align	4
.nv.constant0.MatMulKernel:
	.zero		944


//--------------------- .nv.constant0.matmult_gpu4_kernel --------------------------
	.section	.nv.constant0.matmult_gpu4_kernel,"a",@progbits
	.sectionflags	@""
	.align	4
.nv.constant0.matmult_gpu4_kernel:
	.zero		944


//--------------------- .nv.constant0.matmult_gpu3_kernel --------------------------
	.section	.nv.constant0.matmult_gpu3_kernel,"a",@progbits
	.sectionflags	@""
	.align	4
.nv.constant0.matmult_gpu3_kernel:
	.zero		940


//--------------------- .nv.constant0.matmult_gpu2_kernel --------------------------
	.section	.nv.constant0.matmult_gpu2_kernel,"a",@progbits
	.sectionflags	@""
	.align	4
.nv.constant0.matmult_gpu2_kernel:
	.zero		936


//--------------------- .nv.constant0.matmult_gpu1_kernel --------------------------
	.section	.nv.constant0.matmult_gpu1_kernel,"a",@progbits
	.sectionflags	@""
	.align	4
.nv.constant0.matmult_gpu1_kernel:
	.zero		936


//--------------------- SYMBOLS --------------------------

	.type		.nv.reservedSmem.offset0,@object
	.size		.nv.reservedSmem.offset0,0x4
